	.target	sm_90a

	.elftype	@"ET_EXEC"


//--------------------- .note.nv.tkinfo           --------------------------
	.section	.note.nv.tkinfo,"",@"SHT_NOTE"
	.sectionflags	@"SHF_NOTE_NV_TKINFO"
	.tkinfo
        /*0018*/ 	.word	0x00000002
        /*0030*/ 	.string	""
        /*0030*/ 	.string	"ptxas"
        /*0030*/ 	.string	"Cuda compilation tools, release 13.0, V13.0.88"
        /*0030*/ 	.string	"Build cuda_13.0.r13.0/compiler.36424714_0"
        /*0030*/ 	.string	"-v  -suppress-debug-info  -lineinfo  -arch sm_90a "



//--------------------- .note.nv.cuinfo           --------------------------
	.section	.note.nv.cuinfo,"",@"SHT_NOTE"
	.sectionflags	@"SHF_NOTE_NV_CUINFO"
        /*0018*/ 	.short	0x0002
        /*001a*/ 	.short	0x005a
        /*001c*/ 	.short	0x0082
	.zero		2


//--------------------- .nv.info                  --------------------------
	.section	.nv.info,"",@"SHT_CUDA_INFO"
	.align	4


	//----- nvinfo : EIATTR_REGCOUNT
	.align		4
        /*0000*/ 	.byte	0x04, 0x2f
        /*0002*/ 	.short	(.L_1 - .L_0)
	.align		4
.L_0:
        /*0004*/ 	.word	index@(matmul_kernel)
        /*0008*/ 	.word	0x00000080


	//----- nvinfo : EIATTR_FRAME_SIZE
	.align		4
.L_1:
        /*000c*/ 	.byte	0x04, 0x11
        /*000e*/ 	.short	(.L_3 - .L_2)
	.align		4
.L_2:
        /*0010*/ 	.word	index@(matmul_kernel)
        /*0014*/ 	.word	0x00000000


	//----- nvinfo : EIATTR_MIN_STACK_SIZE
	.align		4
.L_3:
        /*0018*/ 	.byte	0x04, 0x12
        /*001a*/ 	.short	(.L_5 - .L_4)
	.align		4
.L_4:
        /*001c*/ 	.word	index@(matmul_kernel)
        /*0020*/ 	.word	0x00000000
.L_5:


//--------------------- .nv.compat                --------------------------
	.section	.nv.compat,"",@"SHT_CUDA_COMPAT_INFO"
	.align	4
        /*0000*/ 	.byte	0x02, 0x09, 0x01, 0x00, 0x02, 0x02, 0x04, 0x00, 0x02, 0x05, 0x05, 0x00, 0x03, 0x07, 0x01, 0x01
        /*0010*/ 	.byte	0x02, 0x03, 0x00, 0x00, 0x02, 0x06, 0x01, 0x00, 0x04, 0x0b, 0x08, 0x00, 0x00, 0x00, 0x00, 0x00
        /*0020*/ 	.byte	0x00, 0x00, 0x00, 0x00


//--------------------- .nv.info.matmul_kernel    --------------------------
	.section	.nv.info.matmul_kernel,"",@"SHT_CUDA_INFO"
	.sectionflags	@""
	.align	4


	//----- nvinfo : EIATTR_CUDA_API_VERSION
	.align		4
        /*0000*/ 	.byte	0x04, 0x37
        /*0002*/ 	.short	(.L_7 - .L_6)
.L_6:
        /*0004*/ 	.word	0x00000082


	//----- nvinfo : EIATTR_KPARAM_INFO
	.align		4
.L_7:
        /*0008*/ 	.byte	0x04, 0x17
        /*000a*/ 	.short	(.L_9 - .L_8)
.L_8:
        /*000c*/ 	.word	0x00000000
        /*0010*/ 	.short	0x000d
        /*0012*/ 	.short	0x0048
        /*0014*/ 	.byte	0x00, 0xf4, 0x21, 0x00


	//----- nvinfo : EIATTR_KPARAM_INFO
	.align		4
.L_9:
        /*0018*/ 	.byte	0x04, 0x17
        /*001a*/ 	.short	(.L_11 - .L_10)
.L_10:
        /*001c*/ 	.word	0x00000000
        /*0020*/ 	.short	0x000c
        /*0022*/ 	.short	0x0040
        /*0024*/ 	.byte	0x00, 0xf4, 0x21, 0x00


	//----- nvinfo : EIATTR_KPARAM_INFO
	.align		4
.L_11:
        /*0028*/ 	.byte	0x04, 0x17
        /*002a*/ 	.short	(.L_13 - .L_12)
.L_12:
        /*002c*/ 	.word	0x00000000
        /*0030*/ 	.short	0x000b
        /*0032*/ 	.short	0x0038
        /*0034*/ 	.byte	0x00, 0xf0, 0x11, 0x00


	//----- nvinfo : EIATTR_KPARAM_INFO
	.align		4
.L_13:
        /*0038*/ 	.byte	0x04, 0x17
        /*003a*/ 	.short	(.L_15 - .L_14)
.L_14:
        /*003c*/ 	.word	0x00000000
        /*0040*/ 	.short	0x000a
        /*0042*/ 	.short	0x0034
        /*0044*/ 	.byte	0x00, 0xf0, 0x11, 0x00


	//----- nvinfo : EIATTR_KPARAM_INFO
	.align		4
.L_15:
        /*0048*/ 	.byte	0x04, 0x17
        /*004a*/ 	.short	(.L_17 - .L_16)
.L_16:
        /*004c*/ 	.word	0x00000000
        /*0050*/ 	.short	0x0009
        /*0052*/ 	.short	0x0030
        /*0054*/ 	.byte	0x00, 0xf0, 0x11, 0x00


	//----- nvinfo : EIATTR_KPARAM_INFO
	.align		4
.L_17:
        /*0058*/ 	.byte	0x04, 0x17
        /*005a*/ 	.short	(.L_19 - .L_18)
.L_18:
        /*005c*/ 	.word	0x00000000
        /*0060*/ 	.short	0x0008
        /*0062*/ 	.short	0x002c
        /*0064*/ 	.byte	0x00, 0xf0, 0x11, 0x00


	//----- nvinfo : EIATTR_KPARAM_INFO
	.align		4
.L_19:
        /*0068*/ 	.byte	0x04, 0x17
        /*006a*/ 	.short	(.L_21 - .L_20)
.L_20:
        /*006c*/ 	.word	0x00000000
        /*0070*/ 	.short	0x0007
        /*0072*/ 	.short	0x0028
        /*0074*/ 	.byte	0x00, 0xf0, 0x11, 0x00


	//----- nvinfo : EIATTR_KPARAM_INFO
	.align		4
.L_21:
        /*0078*/ 	.byte	0x04, 0x17
        /*007a*/ 	.short	(.L_23 - .L_22)
.L_22:
        /*007c*/ 	.word	0x00000000
        /*0080*/ 	.short	0x0006
        /*0082*/ 	.short	0x0024
        /*0084*/ 	.byte	0x00, 0xf0, 0x11, 0x00


	//----- nvinfo : EIATTR_KPARAM_INFO
	.align		4
.L_23:
        /*0088*/ 	.byte	0x04, 0x17
        /*008a*/ 	.short	(.L_25 - .L_24)
.L_24:
        /*008c*/ 	.word	0x00000000
        /*0090*/ 	.short	0x0005
        /*0092*/ 	.short	0x0020
        /*0094*/ 	.byte	0x00, 0xf0, 0x11, 0x00


	//----- nvinfo : EIATTR_KPARAM_INFO
	.align		4
.L_25:
        /*0098*/ 	.byte	0x04, 0x17
        /*009a*/ 	.short	(.L_27 - .L_26)
.L_26:
        /*009c*/ 	.word	0x00000000
        /*00a0*/ 	.short	0x0004
        /*00a2*/ 	.short	0x001c
        /*00a4*/ 	.byte	0x00, 0xf0, 0x11, 0x00


	//----- nvinfo : EIATTR_KPARAM_INFO
	.align		4
.L_27:
        /*00a8*/ 	.byte	0x04, 0x17
        /*00aa*/ 	.short	(.L_29 - .L_28)
.L_28:
        /*00ac*/ 	.word	0x00000000
        /*00b0*/ 	.short	0x0003
        /*00b2*/ 	.short	0x0018
        /*00b4*/ 	.byte	0x00, 0xf0, 0x11, 0x00


	//----- nvinfo : EIATTR_KPARAM_INFO
	.align		4
.L_29:
        /*00b8*/ 	.byte	0x04, 0x17
        /*00ba*/ 	.short	(.L_31 - .L_30)
.L_30:
        /*00bc*/ 	.word	0x00000000
        /*00c0*/ 	.short	0x0002
        /*00c2*/ 	.short	0x0010
        /*00c4*/ 	.byte	0x00, 0xf4, 0x21, 0x00


	//----- nvinfo : EIATTR_KPARAM_INFO
	.align		4
.L_31:
        /*00c8*/ 	.byte	0x04, 0x17
        /*00ca*/ 	.short	(.L_33 - .L_32)
.L_32:
        /*00cc*/ 	.word	0x00000000
        /*00d0*/ 	.short	0x0001
        /*00d2*/ 	.short	0x0008
        /*00d4*/ 	.byte	0x00, 0xf4, 0x21, 0x00


	//----- nvinfo : EIATTR_KPARAM_INFO
	.align		4
.L_33:
        /*00d8*/ 	.byte	0x04, 0x17
        /*00da*/ 	.short	(.L_35 - .L_34)
.L_34:
        /*00dc*/ 	.word	0x00000000
        /*00e0*/ 	.short	0x0000
        /*00e2*/ 	.short	0x0000
        /*00e4*/ 	.byte	0x00, 0xf4, 0x21, 0x00


	//----- nvinfo : EIATTR_SPARSE_MMA_MASK
	.align		4
.L_35:
        /*00e8*/ 	.byte	0x03, 0x50
        /*00ea*/ 	.short	0x0000


	//----- nvinfo : EIATTR_MAXREG_COUNT
	.align		4
        /*00ec*/ 	.byte	0x03, 0x1b
        /*00ee*/ 	.short	0x0080


	//----- nvinfo : EIATTR_NUM_BARRIERS
	.align		4
        /*00f0*/ 	.byte	0x02, 0x4c
        /*00f2*/ 	.byte	0x01
	.zero		1


	//----- nvinfo : EIATTR_MERCURY_ISA_VERSION
	.align		4
        /*00f4*/ 	.byte	0x03, 0x5f
        /*00f6*/ 	.short	0x0101


	//----- nvinfo : EIATTR_EXIT_INSTR_OFFSETS
	.align		4
        /*00f8*/ 	.byte	0x04, 0x1c
        /*00fa*/ 	.short	(.L_37 - .L_36)


	//   ....[0]....
.L_36:
        /*00fc*/ 	.word	0x00004410


	//   ....[1]....
        /*0100*/ 	.word	0x00004440


	//----- nvinfo : EIATTR_REQNTID
	.align		4
.L_37:
        /*0104*/ 	.byte	0x04, 0x10
        /*0106*/ 	.short	(.L_39 - .L_38)
.L_38:
        /*0108*/ 	.word	0x00000200
        /*010c*/ 	.word	0x00000001
        /*0110*/ 	.word	0x00000001


	//----- nvinfo : EIATTR_CBANK_PARAM_SIZE
	.align		4
.L_39:
        /*0114*/ 	.byte	0x03, 0x19
        /*0116*/ 	.short	0x0050


	//----- nvinfo : EIATTR_PARAM_CBANK
	.align		4
        /*0118*/ 	.byte	0x04, 0x0a
        /*011a*/ 	.short	(.L_41 - .L_40)
	.align		4
.L_40:
        /*011c*/ 	.word	index@(.nv.constant0.matmul_kernel)
        /*0120*/ 	.short	0x0210
        /*0122*/ 	.short	0x0050


	//----- nvinfo : EIATTR_SW_WAR
	.align		4
.L_41:
        /*0124*/ 	.byte	0x04, 0x36
        /*0126*/ 	.short	(.L_43 - .L_42)
.L_42:
        /*0128*/ 	.word	0x00000008
.L_43:


//--------------------- .nv.callgraph             --------------------------
	.section	.nv.callgraph,"",@"SHT_CUDA_CALLGRAPH"
	.align	4
	.sectionentsize	8
	.align		4
        /*0000*/ 	.word	0x00000000
	.align		4
        /*0004*/ 	.word	0xffffffff
	.align		4
        /*0008*/ 	.word	0x00000000
	.align		4
        /*000c*/ 	.word	0xfffffffe
	.align		4
        /*0010*/ 	.word	0x00000000
	.align		4
        /*0014*/ 	.word	0xfffffffd
	.align		4
        /*0018*/ 	.word	0x00000000
	.align		4
        /*001c*/ 	.word	0xfffffffc


//--------------------- .text.matmul_kernel       --------------------------
	.section	.text.matmul_kernel,"ax",@progbits
	.align	128
        .global         matmul_kernel
        .type           matmul_kernel,@function
        .size           matmul_kernel,(.L_x_3 - matmul_kernel)
        .other          matmul_kernel,@"STO_CUDA_ENTRY STV_DEFAULT"
matmul_kernel:
.text.matmul_kernel:
[----:B------:R-:W-:Y:S08]  /*0000*/  LDC R1, c[0x0][0x28] ;  /* 0x00000a00ff017b82 */ /* 0x000ff00000000800 */
[----:B------:R-:W0:Y:S01]  /*0010*/  LDC.64 R10, c[0x0][0x228] ;  /* 0x00008a00ff0a7b82 */ /* 0x000e220000000a00 */
[----:B------:R-:W1:Y:S01]  /*0020*/  S2R R5, SR_CTAID.X ;  /* 0x0000000000057919 */ /* 0x000e620000002500 */
[----:B------:R-:W-:Y:S01]  /*0030*/  ULDC.64 UR14, c[0x0][0x208] ;  /* 0x00008200000e7ab9 */ /* 0x000fe20000000a00 */
[----:B------:R-:W-:-:S02]  /*0040*/  CS2R R24, SRZ ;  /* 0x0000000000187805 */ /* 0x000fc4000001ff00 */
[----:B------:R-:W-:Y:S01]  /*0050*/  CS2R R26, SRZ ;  /* 0x00000000001a7805 */ /* 0x000fe2000001ff00 */
[----:B------:R-:W2:Y:S01]  /*0060*/  S2R R23, SR_TID.X ;  /* 0x0000000000177919 */ /* 0x000ea20000002100 */
[----:B------:R-:W-:Y:S02]  /*0070*/  CS2R R14, SRZ ;  /* 0x00000000000e7805 */ /* 0x000fe4000001ff00 */
[----:B------:R-:W-:Y:S01]  /*0080*/  CS2R R40, SRZ ;  /* 0x0000000000287805 */ /* 0x000fe2000001ff00 */
[----:B------:R-:W3:Y:S01]  /*0090*/  S2UR UR12, SR_CgaCtaId ;  /* 0x00000000000c79c3 */ /* 0x000ee20000008800 */
[----:B------:R-:W-:Y:S02]  /*00a0*/  CS2R R42, SRZ ;  /* 0x00000000002a7805 */ /* 0x000fe4000001ff00 */
[----:B------:R-:W-:Y:S02]  /*00b0*/  CS2R R48, SRZ ;  /* 0x0000000000307805 */ /* 0x000fe4000001ff00 */
[----:B------:R-:W-:-:S02]  /*00c0*/  CS2R R50, SRZ ;  /* 0x0000000000327805 */ /* 0x000fc4000001ff00 */
[----:B------:R-:W-:Y:S02]  /*00d0*/  CS2R R56, SRZ ;  /* 0x0000000000387805 */ /* 0x000fe4000001ff00 */
[----:B------:R-:W-:Y:S02]  /*00e0*/  CS2R R58, SRZ ;  /* 0x00000000003a7805 */ /* 0x000fe4000001ff00 */
[----:B------:R-:W-:Y:S02]  /*00f0*/  CS2R R64, SRZ ;  /* 0x0000000000407805 */ /* 0x000fe4000001ff00 */
[----:B------:R-:W-:Y:S02]  /*0100*/  CS2R R66, SRZ ;  /* 0x0000000000427805 */ /* 0x000fe4000001ff00 */
[----:B------:R-:W-:Y:S02]  /*0110*/  CS2R R72, SRZ ;  /* 0x0000000000487805 */ /* 0x000fe4000001ff00 */
[----:B------:R-:W-:-:S02]  /*0120*/  CS2R R74, SRZ ;  /* 0x00000000004a7805 */ /* 0x000fc4000001ff00 */
[----:B------:R-:W-:Y:S02]  /*0130*/  CS2R R80, SRZ ;  /* 0x0000000000507805 */ /* 0x000fe4000001ff00 */
[----:B------:R-:W-:Y:S01]  /*0140*/  CS2R R82, SRZ ;  /* 0x0000000000527805 */ /* 0x000fe2000001ff00 */
[----:B0-----:R-:W-:-:S05]  /*0150*/  VIADD R0, R11, 0x7f ;  /* 0x0000007f0b007836 */ /* 0x001fca0000000000 */
[----:B------:R-:W-:-:S04]  /*0160*/  SHF.R.S32.HI R3, RZ, 0x1f, R0 ;  /* 0x0000001fff037819 */ /* 0x000fc80000011400 */
[----:B------:R-:W-:Y:S02]  /*0170*/  LEA.HI R3, R3, R0, RZ, 0x7 ;  /* 0x0000000003037211 */ /* 0x000fe400078f38ff */
[----:B-1----:R-:W-:Y:S02]  /*0180*/  IABS R8, R5 ;  /* 0x0000000500087213 */ /* 0x002fe40000000000 */
[----:B------:R-:W-:-:S05]  /*0190*/  SHF.R.S32.HI R3, RZ, 0x7, R3 ;  /* 0x00000007ff037819 */ /* 0x000fca0000011403 */
[----:B------:R-:W-:-:S05]  /*01a0*/  IMAD.SHL.U32 R4, R3, 0x8, RZ ;  /* 0x0000000803047824 */ /* 0x000fca00078e00ff */
[-C--:B------:R-:W-:Y:S02]  /*01b0*/  IABS R7, R4.reuse ;  /* 0x0000000400077213 */ /* 0x080fe40000000000 */
[----:B------:R-:W-:Y:S02]  /*01c0*/  IABS R12, R4 ;  /* 0x00000004000c7213 */ /* 0x000fe40000000000 */
[----:B------:R-:W0:Y:S08]  /*01d0*/  I2F.RP R0, R7 ;  /* 0x0000000700007306 */ /* 0x000e300000209400 */
[----:B0-----:R-:W0:Y:S02]  /*01e0*/  MUFU.RCP R0, R0 ;  /* 0x0000000000007308 */ /* 0x001e240000001000 */
[----:B0-----:R-:W-:-:S02]  /*01f0*/  VIADD R2, R0, 0xffffffe ;  /* 0x0ffffffe00027836 */ /* 0x001fc40000000000 */
[----:B------:R-:W-:-:S04]  /*0200*/  IMAD.MOV R0, RZ, RZ, -R12 ;  /* 0x000000ffff007224 */ /* 0x000fc800078e0a0c */
[----:B------:R0:W1:Y:S02]  /*0210*/  F2I.FTZ.U32.TRUNC.NTZ R3, R2 ;  /* 0x0000000200037305 */ /* 0x000064000021f000 */
[----:B0-----:R-:W-:Y:S02]  /*0220*/  IMAD.MOV.U32 R2, RZ, RZ, RZ ;  /* 0x000000ffff027224 */ /* 0x001fe400078e00ff */
[----:B-1----:R-:W-:-:S04]  /*0230*/  IMAD.MOV R6, RZ, RZ, -R3 ;  /* 0x000000ffff067224 */ /* 0x002fc800078e0a03 */
[----:B------:R-:W-:Y:S02]  /*0240*/  IMAD R9, R6, R7, RZ ;  /* 0x0000000706097224 */ /* 0x000fe400078e02ff */
[----:B------:R-:W-:Y:S02]  /*0250*/  IMAD.MOV.U32 R6, RZ, RZ, R8 ;  /* 0x000000ffff067224 */ /* 0x000fe400078e0008 */
[----:B------:R-:W-:-:S06]  /*0260*/  IMAD.HI.U32 R3, R3, R9, R2 ;  /* 0x0000000903037227 */ /* 0x000fcc00078e0002 */
[----:B------:R-:W-:-:S04]  /*0270*/  IMAD.HI.U32 R3, R3, R6, RZ ;  /* 0x0000000603037227 */ /* 0x000fc800078e00ff */
[----:B------:R-:W-:-:S05]  /*0280*/  IMAD R0, R3, R0, R6 ;  /* 0x0000000003007224 */ /* 0x000fca00078e0206 */
[----:B------:R-:W-:-:S13]  /*0290*/  ISETP.GT.U32.AND P1, PT, R7, R0, PT ;  /* 0x000000000700720c */ /* 0x000fda0003f24070 */
[----:B------:R-:W-:Y:S02]  /*02a0*/  @!P1 IMAD.IADD R0, R0, 0x1, -R7 ;  /* 0x0000000100009824 */ /* 0x000fe400078e0a07 */
[----:B------:R-:W-:Y:S01]  /*02b0*/  @!P1 VIADD R3, R3, 0x1 ;  /* 0x0000000103039836 */ /* 0x000fe20000000000 */
[----:B------:R-:W-:Y:S02]  /*02c0*/  ISETP.NE.AND P1, PT, R4, RZ, PT ;  /* 0x000000ff0400720c */ /* 0x000fe40003f25270 */
[----:B------:R-:W-:Y:S02]  /*02d0*/  ISETP.GE.U32.AND P0, PT, R0, R7, PT ;  /* 0x000000070000720c */ /* 0x000fe40003f06070 */
[----:B------:R-:W-:-:S04]  /*02e0*/  LOP3.LUT R0, R5, R4, RZ, 0x3c, !PT ;  /* 0x0000000405007212 */ /* 0x000fc800078e3cff */
[----:B------:R-:W-:Y:S01]  /*02f0*/  ISETP.GE.AND P2, PT, R0, RZ, PT ;  /* 0x000000ff0000720c */ /* 0x000fe20003f46270 */
[----:B------:R-:W-:-:S06]  /*0300*/  VIADD R0, R10, 0xff ;  /* 0x000000ff0a007836 */ /* 0x000fcc0000000000 */
[----:B------:R-:W-:-:S04]  /*0310*/  @P0 VIADD R3, R3, 0x1 ;  /* 0x0000000103030836 */ /* 0x000fc80000000000 */
[----:B------:R-:W-:Y:S01]  /*0320*/  IMAD.MOV.U32 R2, RZ, RZ, R3 ;  /* 0x000000ffff027224 */ /* 0x000fe200078e0003 */
[----:B------:R-:W-:-:S03]  /*0330*/  SHF.R.S32.HI R3, RZ, 0x1f, R0 ;  /* 0x0000001fff037819 */ /* 0x000fc60000011400 */
[----:B------:R-:W-:Y:S01]  /*0340*/  @!P2 IMAD.MOV R2, RZ, RZ, -R2 ;  /* 0x000000ffff02a224 */ /* 0x000fe200078e0a02 */
[----:B------:R-:W-:Y:S02]  /*0350*/  @!P1 LOP3.LUT R2, RZ, R4, RZ, 0x33, !PT ;  /* 0x00000004ff029212 */ /* 0x000fe400078e33ff */
[----:B------:R-:W-:-:S03]  /*0360*/  LEA.HI R3, R3, R0, RZ, 0x8 ;  /* 0x0000000003037211 */ /* 0x000fc600078f40ff */
[----:B------:R-:W-:Y:S02]  /*0370*/  IMAD.SHL.U32 R6, R2, 0x8, RZ ;  /* 0x0000000802067824 */ /* 0x000fe400078e00ff */
[----:B------:R-:W-:-:S03]  /*0380*/  IMAD.MOV R2, RZ, RZ, -R2 ;  /* 0x000000ffff027224 */ /* 0x000fc600078e0a02 */
[----:B------:R-:W-:Y:S01]  /*0390*/  LEA.HI.SX32 R3, R3, -R6, 0x18 ;  /* 0x8000000603037211 */ /* 0x000fe200078fc2ff */
[----:B------:R-:W-:-:S03]  /*03a0*/  IMAD R13, R4, R2, R5 ;  /* 0x00000002040d7224 */ /* 0x000fc600078e0205 */
[----:B------:R-:W-:-:S04]  /*03b0*/  VIMNMX R8, R3, 0x8, PT ;  /* 0x0000000803087848 */ /* 0x000fc80003fe0100 */
[-C--:B------:R-:W-:Y:S02]  /*03c0*/  IABS R7, R8.reuse ;  /* 0x0000000800077213 */ /* 0x080fe40000000000 */
[----:B------:R-:W-:Y:S02]  /*03d0*/  IABS R4, R8 ;  /* 0x0000000800047213 */ /* 0x000fe40000000000 */
[----:B------:R-:W0:Y:S01]  /*03e0*/  I2F.RP R0, R7 ;  /* 0x0000000700007306 */ /* 0x000e220000209400 */
[C---:B------:R-:W-:Y:S02]  /*03f0*/  R2UR UR5, R8.reuse ;  /* 0x00000000080572ca */ /* 0x040fe400000e0000 */
[----:B------:R-:W-:-:S11]  /*0400*/  R2UR UR6, R8 ;  /* 0x00000000080672ca */ /* 0x000fd600000e0000 */
[----:B------:R-:W-:Y:S01]  /*0410*/  UISETP.NE.AND UP0, UPT, UR5, URZ, UPT ;  /* 0x0000003f0500728c */ /* 0x000fe2000bf05270 */
[----:B0-----:R-:W0:Y:S02]  /*0420*/  MUFU.RCP R0, R0 ;  /* 0x0000000000007308 */ /* 0x001e240000001000 */
[----:B0-----:R-:W-:Y:S02]  /*0430*/  VIADD R3, R0, 0xffffffe ;  /* 0x0ffffffe00037836 */ /* 0x001fe40000000000 */
[----:B------:R-:W-:-:S04]  /*0440*/  IMAD.MOV R0, RZ, RZ, -R4 ;  /* 0x000000ffff007224 */ /* 0x000fc800078e0a04 */
[----:B------:R-:W0:Y:S02]  /*0450*/  F2I.FTZ.U32.TRUNC.NTZ R3, R3 ;  /* 0x0000000300037305 */ /* 0x000e24000021f000 */
[----:B0-----:R-:W-:-:S04]  /*0460*/  IMAD.MOV R9, RZ, RZ, -R3 ;  /* 0x000000ffff097224 */ /* 0x001fc800078e0a03 */
[----:B------:R-:W-:Y:S01]  /*0470*/  IMAD.MOV.U32 R2, RZ, RZ, R9 ;  /* 0x000000ffff027224 */ /* 0x000fe200078e0009 */
[----:B------:R-:W-:-:S03]  /*0480*/  IABS R9, R13 ;  /* 0x0000000d00097213 */ /* 0x000fc60000000000 */
[----:B------:R-:W-:Y:S02]  /*0490*/  IMAD R5, R2, R7, RZ ;  /* 0x0000000702057224 */ /* 0x000fe400078e02ff */
[----:B------:R-:W-:-:S04]  /*04a0*/  IMAD.MOV.U32 R2, RZ, RZ, RZ ;  /* 0x000000ffff027224 */ /* 0x000fc800078e00ff */
[----:B------:R-:W-:Y:S01]  /*04b0*/  IMAD.HI.U32 R2, R3, R5, R2 ;  /* 0x0000000503027227 */ /* 0x000fe200078e0002 */
[----:B--2---:R-:W-:-:S05]  /*04c0*/  LOP3.LUT R3, R23, 0xff, RZ, 0xc0, !PT ;  /* 0x000000ff17037812 */ /* 0x004fca00078ec0ff */
[----:B------:R-:W-:-:S04]  /*04d0*/  IMAD.HI.U32 R2, R2, R9, RZ ;  /* 0x0000000902027227 */ /* 0x000fc800078e00ff */
[----:B------:R-:W-:-:S05]  /*04e0*/  IMAD R0, R2, R0, R9 ;  /* 0x0000000002007224 */ /* 0x000fca00078e0209 */
[----:B------:R-:W-:-:S13]  /*04f0*/  ISETP.GT.U32.AND P1, PT, R7, R0, PT ;  /* 0x000000000700720c */ /* 0x000fda0003f24070 */
[----:B------:R-:W-:Y:S02]  /*0500*/  @!P1 IMAD.IADD R0, R0, 0x1, -R7 ;  /* 0x0000000100009824 */ /* 0x000fe400078e0a07 */
[----:B------:R-:W-:-:S03]  /*0510*/  @!P1 VIADD R2, R2, 0x1 ;  /* 0x0000000102029836 */ /* 0x000fc60000000000 */
[----:B------:R-:W-:Y:S02]  /*0520*/  ISETP.GE.U32.AND P0, PT, R0, R7, PT ;  /* 0x000000070000720c */ /* 0x000fe40003f06070 */
[----:B------:R-:W-:Y:S01]  /*0530*/  LOP3.LUT R0, R13, R8, RZ, 0x3c, !PT ;  /* 0x000000080d007212 */ /* 0x000fe200078e3cff */
[----:B------:R-:W0:Y:S03]  /*0540*/  LDC R7, c[0x0][0x230] ;  /* 0x00008c00ff077b82 */ /* 0x000e260000000800 */
[----:B------:R-:W-:-:S07]  /*0550*/  ISETP.GE.AND P2, PT, R0, RZ, PT ;  /* 0x000000ff0000720c */ /* 0x000fce0003f46270 */
[----:B------:R-:W-:-:S06]  /*0560*/  @P0 VIADD R2, R2, 0x1 ;  /* 0x0000000102020836 */ /* 0x000fcc0000000000 */
[----:B------:R-:W-:-:S05]  /*0570*/  @!P2 IMAD.MOV R2, RZ, RZ, -R2 ;  /* 0x000000ffff02a224 */ /* 0x000fca00078e0a02 */
[----:B------:R-:W-:Y:S01]  /*0580*/  R2UR UR4, R2 ;  /* 0x00000000020472ca */ /* 0x000fe200000e0000 */
[----:B0-----:R-:W-:-:S05]  /*0590*/  VIADD R7, R7, 0x1f ;  /* 0x0000001f07077836 */ /* 0x001fca0000000000 */
[----:B------:R-:W-:-:S03]  /*05a0*/  ISETP.GE.AND P0, PT, R7, 0x20, PT ;  /* 0x000000200700780c */ /* 0x000fc60003f06270 */
[----:B------:R-:W-:-:S04]  /*05b0*/  @!UP0 ULOP3.LUT UR4, URZ, UR6, URZ, 0x33, !UPT ;  /* 0x000000063f048292 */ /* 0x000fc8000f8e333f */
[----:B------:R-:W-:Y:S02]  /*05c0*/  UIADD3 UR5, -UR4, URZ, URZ ;  /* 0x0000003f04057290 */ /* 0x000fe4000fffe13f */
[----:B------:R-:W-:-:S04]  /*05d0*/  USHF.L.U32 UR13, UR4, 0x7, URZ ;  /* 0x00000007040d7899 */ /* 0x000fc8000800063f */
[----:B------:R-:W-:Y:S01]  /*05e0*/  IMAD R0, R8, UR5, R13 ;  /* 0x0000000508007c24 */ /* 0x000fe2000f8e020d */
[----:B------:R-:W-:Y:S01]  /*05f0*/  UMOV UR5, 0x400 ;  /* 0x0000040000057882 */ /* 0x000fe20000000000 */
[----:B------:R-:W-:Y:S01]  /*0600*/  CS2R R12, SRZ ;  /* 0x00000000000c7805 */ /* 0x000fe2000001ff00 */
[----:B---3--:R-:W-:Y:S01]  /*0610*/  ULEA UR12, UR12, UR5, 0x18 ;  /* 0x000000050c0c7291 */ /* 0x008fe2000f8ec03f */
[----:B------:R-:W-:Y:S01]  /*0620*/  IMAD.IADD R0, R6, 0x1, R0 ;  /* 0x0000000106007824 */ /* 0x000fe200078e0200 */
[----:B------:R-:W-:-:S03]  /*0630*/  LOP3.LUT R6, R23, 0x1ff, RZ, 0xc0, !PT ;  /* 0x000001ff17067812 */ /* 0x000fc600078ec0ff */
[----:B------:R-:W-:Y:S01]  /*0640*/  IMAD R112, R0, 0x100, R3 ;  /* 0x0000010000707824 */ /* 0x000fe200078e0203 */
[----:B------:R-:W-:-:S04]  /*0650*/  SHF.R.U32.HI R0, RZ, 0x8, R23 ;  /* 0x00000008ff007819 */ /* 0x000fc80000011617 */
[----:B------:R-:W-:Y:S01]  /*0660*/  SGXT.U32 R0, R0, 0x1 ;  /* 0x000000010000781a */ /* 0x000fe20000000000 */
[----:B------:R-:W-:Y:S06]  /*0670*/  @!P0 BRA `(.L_x_0) ;  /* 0x00000020001c8947 */ /* 0x000fec0003800000 */
[----:B------:R-:W-:Y:S02]  /*0680*/  IABS R24, R10 ;  /* 0x0000000a00187213 */ /* 0x000fe40000000000 */
[----:B------:R-:W-:Y:S02]  /*0690*/  CS2R R26, SRZ ;  /* 0x00000000001a7805 */ /* 0x000fe4000001ff00 */
[----:B------:R-:W-:Y:S02]  /*06a0*/  IABS R21, R11 ;  /* 0x0000000b00157213 */ /* 0x000fe40000000000 */
[----:B------:R-:W-:Y:S01]  /*06b0*/  CS2R R28, SRZ ;  /* 0x00000000001c7805 */ /* 0x000fe2000001ff00 */
[----:B------:R-:W0:Y:S01]  /*06c0*/  I2F.RP R9, R24 ;  /* 0x0000001800097306 */ /* 0x000e220000209400 */
[----:B------:R-:W-:Y:S02]  /*06d0*/  SHF.R.U32.HI R12, RZ, 0x5, R23 ;  /* 0x00000005ff0c7819 */ /* 0x000fe40000011617 */
[----:B------:R-:W-:-:S02]  /*06e0*/  CS2R R30, SRZ ;  /* 0x00000000001e7805 */ /* 0x000fc4000001ff00 */
[----:B------:R-:W-:Y:S02]  /*06f0*/  IABS R17, R112 ;  /* 0x0000007000117213 */ /* 0x000fe40000000000 */
[----:B------:R-:W-:Y:S02]  /*0700*/  CS2R R32, SRZ ;  /* 0x0000000000207805 */ /* 0x000fe4000001ff00 */
[----:B------:R-:W-:Y:S02]  /*0710*/  R2UR UR17, R12 ;  /* 0x000000000c1172ca */ /* 0x000fe400000e0000 */
[----:B------:R-:W-:Y:S02]  /*0720*/  CS2R R34, SRZ ;  /* 0x0000000000227805 */ /* 0x000fe4000001ff00 */
[----:B------:R-:W-:Y:S01]  /*0730*/  ISETP.GE.AND P2, PT, R112, RZ, PT ;  /* 0x000000ff7000720c */ /* 0x000fe20003f46270 */
[----:B------:R-:W1:Y:S01]  /*0740*/  I2F.RP R8, R21 ;  /* 0x0000001500087306 */ /* 0x000e620000209400 */
[----:B------:R-:W-:-:S02]  /*0750*/  LOP3.LUT R108, R23, 0x1f, RZ, 0xc0, !PT ;  /* 0x0000001f176c7812 */ /* 0x000fc400078ec0ff */
[----:B------:R-:W-:Y:S02]  /*0760*/  CS2R R36, SRZ ;  /* 0x0000000000247805 */ /* 0x000fe4000001ff00 */
[C---:B------:R-:W-:Y:S02]  /*0770*/  LOP3.LUT R114, R0.reuse, 0x1e, RZ, 0xfc, !PT ;  /* 0x0000001e00727812 */ /* 0x040fe400078efcff */
[----:B------:R-:W-:Y:S02]  /*0780*/  CS2R R38, SRZ ;  /* 0x0000000000267805 */ /* 0x000fe4000001ff00 */
[C---:B------:R-:W-:Y:S02]  /*0790*/  LOP3.LUT R118, R0.reuse, 0x18, RZ, 0xfc, !PT ;  /* 0x0000001800767812 */ /* 0x040fe400078efcff */
[----:B------:R-:W-:Y:S02]  /*07a0*/  CS2R R40, SRZ ;  /* 0x0000000000287805 */ /* 0x000fe4000001ff00 */
[C---:B------:R-:W-:Y:S01]  /*07b0*/  LOP3.LUT R122, R0.reuse, 0x12, RZ, 0xfc, !PT ;  /* 0x00000012007a7812 */ /* 0x040fe200078efcff */
[----:B0-----:R-:W0:Y:S01]  /*07c0*/  MUFU.RCP R9, R9 ;  /* 0x0000000900097308 */ /* 0x001e220000001000 */
[C---:B------:R-:W-:Y:S01]  /*07d0*/  LOP3.LUT R116, R0.reuse, 0x1a, RZ, 0xfc, !PT ;  /* 0x0000001a00747812 */ /* 0x040fe200078efcff */
[----:B------:R-:W-:Y:S01]  /*07e0*/  UIADD3 UR4, UR13, UR17, URZ ;  /* 0x000000110d047290 */ /* 0x000fe2000fffe03f */
[C---:B------:R-:W-:Y:S01]  /*07f0*/  LOP3.LUT R115, R0.reuse, 0x1c, RZ, 0xfc, !PT ;  /* 0x0000001c00737812 */ /* 0x040fe200078efcff */
[----:B------:R-:W-:Y:S01]  /*0800*/  ULOP3.LUT UR11, UR13, 0xf, UR17, 0xf8, !UPT ;  /* 0x0000000f0d0b7892 */ /* 0x000fe2000f8ef811 */
[C---:B------:R-:W-:Y:S01]  /*0810*/  LOP3.LUT R125, R0.reuse, 0xc, RZ, 0xfc, !PT ;  /* 0x0000000c007d7812 */ /* 0x040fe200078efcff */
[----:B------:R-:W-:Y:S01]  /*0820*/  UIADD3 UR5, UR4, 0x70, URZ ;  /* 0x0000007004057890 */ /* 0x000fe2000fffe03f */
[C---:B------:R-:W-:Y:S01]  /*0830*/  LOP3.LUT R120, R0.reuse, 0x14, RZ, 0xfc, !PT ;  /* 0x0000001400787812 */ /* 0x040fe200078efcff */
[----:B-1----:R-:W1:Y:S01]  /*0840*/  MUFU.RCP R8, R8 ;  /* 0x0000000800087308 */ /* 0x002e620000001000 */
[----:B------:R-:W-:Y:S01]  /*0850*/  UIADD3 UR7, UR4, 0x50, URZ ;  /* 0x0000005004077890 */ /* 0x000fe2000fffe03f */
[C---:B------:R-:W-:Y:S01]  /*0860*/  LOP3.LUT R119, R0.reuse, 0x16, RZ, 0xfc, !PT ;  /* 0x0000001600777812 */ /* 0x040fe200078efcff */
[----:B------:R-:W-:Y:S01]  /*0870*/  ULOP3.LUT UR6, UR11, 0x60, URZ, 0xfc, !UPT ;  /* 0x000000600b067892 */ /* 0x000fe2000f8efc3f */
[C---:B------:R-:W-:Y:S01]  /*0880*/  LOP3.LUT R124, R0.reuse, 0xe, RZ, 0xfc, !PT ;  /* 0x0000000e007c7812 */ /* 0x040fe200078efcff */
[----:B------:R-:W-:Y:S01]  /*0890*/  ULOP3.LUT UR8, UR11, 0x40, URZ, 0xfc, !UPT ;  /* 0x000000400b087892 */ /* 0x000fe2000f8efc3f */
[----:B------:R-:W-:Y:S01]  /*08a0*/  LOP3.LUT R123, R0, 0x10, RZ, 0xfc, !PT ;  /* 0x00000010007b7812 */ /* 0x000fe200078efcff */
[----:B------:R-:W-:Y:S01]  /*08b0*/  UIADD3 UR9, UR4, 0x30, URZ ;  /* 0x0000003004097890 */ /* 0x000fe2000fffe03f */
[----:B------:R-:W-:Y:S01]  /*08c0*/  CS2R R42, SRZ ;  /* 0x00000000002a7805 */ /* 0x000fe2000001ff00 */
[----:B0-----:R-:W-:Y:S01]  /*08d0*/  VIADD R4, R9, 0xffffffe ;  /* 0x0ffffffe09047836 */ /* 0x001fe20000000000 */
[----:B------:R-:W-:Y:S01]  /*08e0*/  ULOP3.LUT UR10, UR11, 0x20, URZ, 0xfc, !UPT ;  /* 0x000000200b0a7892 */ /* 0x000fe2000f8efc3f */
[----:B------:R-:W-:Y:S01]  /*08f0*/  CS2R R44, SRZ ;  /* 0x00000000002c7805 */ /* 0x000fe2000001ff00 */
[----:B------:R-:W-:Y:S01]  /*0900*/  UIADD3 UR4, UR4, 0x10, URZ ;  /* 0x0000001004047890 */ /* 0x000fe2000fffe03f */
[----:B------:R0:W2:Y:S01]  /*0910*/  F2I.FTZ.U32.TRUNC.NTZ R5, R4 ;  /* 0x0000000400057305 */ /* 0x0000a2000021f000 */
[----:B------:R-:W-:-:S02]  /*0920*/  CS2R R46, SRZ ;  /* 0x00000000002e7805 */ /* 0x000fc4000001ff00 */
[----:B------:R-:W-:Y:S02]  /*0930*/  CS2R R48, SRZ ;  /* 0x0000000000307805 */ /* 0x000fe4000001ff00 */
[----:B------:R-:W-:Y:S01]  /*0940*/  CS2R R50, SRZ ;  /* 0x0000000000327805 */ /* 0x000fe2000001ff00 */
[----:B-1----:R-:W-:Y:S01]  /*0950*/  VIADD R2, R8, 0xffffffe ;  /* 0x0ffffffe08027836 */ /* 0x002fe20000000000 */
[----:B------:R-:W-:Y:S02]  /*0960*/  CS2R R52, SRZ ;  /* 0x0000000000347805 */ /* 0x000fe4000001ff00 */
[----:B------:R-:W-:Y:S02]  /*0970*/  CS2R R54, SRZ ;  /* 0x0000000000367805 */ /* 0x000fe4000001ff00 */
[----:B------:R-:W-:Y:S01]  /*0980*/  CS2R R56, SRZ ;  /* 0x0000000000387805 */ /* 0x000fe2000001ff00 */
[----:B------:R1:W3:Y:S01]  /*0990*/  F2I.FTZ.U32.TRUNC.NTZ R3, R2 ;  /* 0x0000000200037305 */ /* 0x0002e2000021f000 */
[----:B0-----:R-:W-:Y:S01]  /*09a0*/  IMAD.MOV.U32 R4, RZ, RZ, RZ ;  /* 0x000000ffff047224 */ /* 0x001fe200078e00ff */
[----:B------:R-:W-:-:S02]  /*09b0*/  CS2R R58, SRZ ;  /* 0x00000000003a7805 */ /* 0x000fc4000001ff00 */
[----:B------:R-:W-:Y:S02]  /*09c0*/  CS2R R60, SRZ ;  /* 0x00000000003c7805 */ /* 0x000fe4000001ff00 */
[----:B------:R-:W-:Y:S02]  /*09d0*/  CS2R R62, SRZ ;  /* 0x00000000003e7805 */ /* 0x000fe4000001ff00 */
[----:B------:R-:W-:Y:S02]  /*09e0*/  CS2R R64, SRZ ;  /* 0x0000000000407805 */ /* 0x000fe4000001ff00 */
[----:B------:R-:W-:Y:S01]  /*09f0*/  CS2R R66, SRZ ;  /* 0x0000000000427805 */ /* 0x000fe2000001ff00 */
[----:B--2---:R-:W-:Y:S01]  /*0a00*/  IMAD.MOV R13, RZ, RZ, -R5 ;  /* 0x000000ffff0d7224 */ /* 0x004fe200078e0a05 */
[----:B------:R-:W-:Y:S01]  /*0a10*/  CS2R R68, SRZ ;  /* 0x0000000000447805 */ /* 0x000fe2000001ff00 */
[----:B-1----:R-:W-:Y:S01]  /*0a20*/  IMAD.MOV.U32 R2, RZ, RZ, RZ ;  /* 0x000000ffff027224 */ /* 0x002fe200078e00ff */
[----:B------:R-:W-:Y:S01]  /*0a30*/  CS2R R70, SRZ ;  /* 0x0000000000467805 */ /* 0x000fe2000001ff00 */
[----:B------:R-:W-:Y:S01]  /*0a40*/  IMAD R9, R13, R24, RZ ;  /* 0x000000180d097224 */ /* 0x000fe200078e02ff */
[----:B------:R-:W-:-:S02]  /*0a50*/  CS2R R72, SRZ ;  /* 0x0000000000487805 */ /* 0x000fc4000001ff00 */
[----:B------:R-:W-:Y:S02]  /*0a60*/  CS2R R74, SRZ ;  /* 0x00000000004a7805 */ /* 0x000fe4000001ff00 */
[----:B------:R-:W-:Y:S01]  /*0a70*/  CS2R R76, SRZ ;  /* 0x00000000004c7805 */ /* 0x000fe2000001ff00 */
[----:B---3--:R-:W-:Y:S01]  /*0a80*/  IMAD.MOV R8, RZ, RZ, -R3 ;  /* 0x000000ffff087224 */ /* 0x008fe200078e0a03 */
[----:B------:R-:W-:Y:S01]  /*0a90*/  CS2R R78, SRZ ;  /* 0x00000000004e7805 */ /* 0x000fe2000001ff00 */
[----:B------:R-:W-:Y:S01]  /*0aa0*/  IMAD.HI.U32 R4, R5, R9, R4 ;  /* 0x0000000905047227 */ /* 0x000fe200078e0004 */
[----:B------:R-:W-:Y:S02]  /*0ab0*/  CS2R R80, SRZ ;  /* 0x0000000000507805 */ /* 0x000fe4000001ff00 */
[----:B------:R-:W-:Y:S02]  /*0ac0*/  CS2R R82, SRZ ;  /* 0x0000000000527805 */ /* 0x000fe4000001ff00 */
[----:B------:R-:W-:Y:S01]  /*0ad0*/  CS2R R84, SRZ ;  /* 0x0000000000547805 */ /* 0x000fe2000001ff00 */
[----:B------:R-:W-:Y:S01]  /*0ae0*/  IMAD R5, R8, R21, RZ ;  /* 0x0000001508057224 */ /* 0x000fe200078e02ff */
[----:B------:R-:W-:Y:S01]  /*0af0*/  CS2R R86, SRZ ;  /* 0x0000000000567805 */ /* 0x000fe2000001ff00 */
[----:B------:R-:W-:Y:S01]  /*0b00*/  IMAD.U32 R8, RZ, RZ, UR5 ;  /* 0x00000005ff087e24 */ /* 0x000fe2000f8e00ff */
[----:B------:R-:W-:Y:S01]  /*0b10*/  ULDC UR16, c[0x0][0x230] ;  /* 0x00008c0000107ab9 */ /* 0x000fe20000000800 */
[----:B------:R-:W-:-:S03]  /*0b20*/  IMAD.HI.U32 R2, R3, R5, R2 ;  /* 0x0000000503027227 */ /* 0x000fc600078e0002 */
[----:B------:R-:W-:Y:S01]  /*0b30*/  IABS R8, R8 ;  /* 0x0000000800087213 */ /* 0x000fe20000000000 */
[----:B------:R-:W-:Y:S02]  /*0b40*/  IMAD.U32 R5, RZ, RZ, UR7 ;  /* 0x00000007ff057e24 */ /* 0x000fe4000f8e00ff */
[----:B------:R-:W-:-:S03]  /*0b50*/  IMAD.U32 R3, RZ, RZ, UR6 ;  /* 0x00000006ff037e24 */ /* 0x000fc6000f8e00ff */
[----:B------:R-:W-:Y:S01]  /*0b60*/  IABS R13, R5 ;  /* 0x00000005000d7213 */ /* 0x000fe20000000000 */
[----:B------:R-:W-:Y:S01]  /*0b70*/  IMAD.HI.U32 R5, R4, R17, RZ ;  /* 0x0000001104057227 */ /* 0x000fe200078e00ff */
[----:B------:R-:W-:-:S03]  /*0b80*/  IABS R9, R3 ;  /* 0x0000000300097213 */ /* 0x000fc60000000000 */
[----:B------:R-:W-:-:S04]  /*0b90*/  IMAD.HI.U32 R3, R2, R8, RZ ;  /* 0x0000000802037227 */ /* 0x000fc800078e00ff */
[----:B------:R-:W-:Y:S02]  /*0ba0*/  IMAD.MOV R14, RZ, RZ, -R5 ;  /* 0x000000ffff0e7224 */ /* 0x000fe400078e0a05 */
[----:B------:R-:W-:Y:S02]  /*0bb0*/  IMAD.MOV R5, RZ, RZ, -R3 ;  /* 0x000000ffff057224 */ /* 0x000fe400078e0a03 */
[----:B------:R-:W-:-:S04]  /*0bc0*/  IMAD.HI.U32 R3, R2, R13, RZ ;  /* 0x0000000d02037227 */ /* 0x000fc800078e00ff */
[----:B------:R-:W-:Y:S02]  /*0bd0*/  IMAD R17, R24, R14, R17 ;  /* 0x0000000e18117224 */ /* 0x000fe400078e0211 */
[----:B------:R-:W-:Y:S02]  /*0be0*/  IMAD.MOV R14, RZ, RZ, -R3 ;  /* 0x000000ffff0e7224 */ /* 0x000fe400078e0a03 */
[----:B------:R-:W-:Y:S01]  /*0bf0*/  IMAD.HI.U32 R4, R2, R9, RZ ;  /* 0x0000000902047227 */ /* 0x000fe200078e00ff */
[----:B------:R-:W-:-:S03]  /*0c00*/  ISETP.GT.U32.AND P0, PT, R24, R17, PT ;  /* 0x000000111800720c */ /* 0x000fc60003f04070 */
[----:B------:R-:W-:Y:S02]  /*0c10*/  IMAD.U32 R3, RZ, RZ, UR11 ;  /* 0x0000000bff037e24 */ /* 0x000fe4000f8e00ff */
[----:B------:R-:W-:Y:S02]  /*0c20*/  IMAD.MOV R12, RZ, RZ, -R4 ;  /* 0x000000ffff0c7224 */ /* 0x000fe400078e0a04 */
[C---:B------:R-:W-:Y:S01]  /*0c30*/  IMAD R4, R21.reuse, R5, R8 ;  /* 0x0000000515047224 */ /* 0x040fe200078e0208 */
[----:B------:R-:W-:Y:S01]  /*0c40*/  IABS R22, R3 ;  /* 0x0000000300167213 */ /* 0x000fe20000000000 */
[----:B------:R-:W-:Y:S02]  /*0c50*/  IMAD.U32 R3, RZ, RZ, UR8 ;  /* 0x00000008ff037e24 */ /* 0x000fe4000f8e00ff */
[----:B------:R-:W-:Y:S02]  /*0c60*/  IMAD R8, R21, R12, R9 ;  /* 0x0000000c15087224 */ /* 0x000fe400078e0209 */
[----:B------:R-:W-:-:S02]  /*0c70*/  IMAD.U32 R5, RZ, RZ, UR9 ;  /* 0x00000009ff057e24 */ /* 0x000fc4000f8e00ff */
[C---:B------:R-:W-:Y:S01]  /*0c80*/  IMAD R9, R21.reuse, R14, R13 ;  /* 0x0000000e15097224 */ /* 0x040fe200078e020d */
[----:B------:R-:W-:Y:S01]  /*0c90*/  IABS R14, R3 ;  /* 0x00000003000e7213 */ /* 0x000fe20000000000 */
[----:B------:R-:W-:Y:S01]  /*0ca0*/  IMAD.U32 R12, RZ, RZ, UR10 ;  /* 0x0000000aff0c7e24 */ /* 0x000fe2000f8e00ff */
[----:B------:R-:W-:Y:S01]  /*0cb0*/  IABS R15, R5 ;  /* 0x00000005000f7213 */ /* 0x000fe20000000000 */
[----:B------:R-:W-:Y:S01]  /*0cc0*/  IMAD.U32 R13, RZ, RZ, UR4 ;  /* 0x00000004ff0d7e24 */ /* 0x000fe2000f8e00ff */
[C---:B------:R-:W-:Y:S01]  /*0cd0*/  ISETP.GT.U32.AND P6, PT, R21.reuse, R8, PT ;  /* 0x000000081500720c */ /* 0x040fe20003fc4070 */
[C---:B------:R-:W-:Y:S01]  /*0ce0*/  IMAD.HI.U32 R3, R2.reuse, R14, RZ ;  /* 0x0000000e02037227 */ /* 0x040fe200078e00ff */
[----:B------:R-:W-:Y:S02]  /*0cf0*/  IABS R18, R12 ;  /* 0x0000000c00127213 */ /* 0x000fe40000000000 */
[----:B------:R-:W-:Y:S01]  /*0d00*/  IABS R19, R13 ;  /* 0x0000000d00137213 */ /* 0x000fe20000000000 */
[----:B------:R-:W-:Y:S01]  /*0d10*/  IMAD.HI.U32 R5, R2, R15, RZ ;  /* 0x0000000f02057227 */ /* 0x000fe200078e00ff */
[----:B------:R-:W-:-:S03]  /*0d20*/  ISETP.GT.U32.AND P5, PT, R21, R9, PT ;  /* 0x000000091500720c */ /* 0x000fc60003fa4070 */
[----:B------:R-:W-:Y:S01]  /*0d30*/  @!P0 IMAD.IADD R17, R17, 0x1, -R24 ;  /* 0x0000000111118824 */ /* 0x000fe200078e0a18 */
[----:B------:R-:W-:Y:S01]  /*0d40*/  ISETP.GT.U32.AND P0, PT, R21, R4, PT ;  /* 0x000000041500720c */ /* 0x000fe20003f04070 */
[----:B------:R-:W-:-:S03]  /*0d50*/  IMAD.HI.U32 R12, R2, R18, RZ ;  /* 0x00000012020c7227 */ /* 0x000fc600078e00ff */
[----:B------:R-:W-:Y:S01]  /*0d60*/  ISETP.GT.U32.AND P1, PT, R24, R17, PT ;  /* 0x000000111800720c */ /* 0x000fe20003f24070 */
[----:B------:R-:W-:-:S04]  /*0d70*/  IMAD.HI.U32 R13, R2, R19, RZ ;  /* 0x00000013020d7227 */ /* 0x000fc800078e00ff */
[----:B------:R-:W-:Y:S02]  /*0d80*/  IMAD.MOV R3, RZ, RZ, -R3 ;  /* 0x000000ffff037224 */ /* 0x000fe400078e0a03 */
[----:B------:R-:W-:Y:S02]  /*0d90*/  IMAD.MOV R16, RZ, RZ, -R5 ;  /* 0x000000ffff107224 */ /* 0x000fe400078e0a05 */
[----:B------:R-:W-:Y:S02]  /*0da0*/  IMAD.MOV R5, RZ, RZ, -R12 ;  /* 0x000000ffff057224 */ /* 0x000fe400078e0a0c */
[----:B------:R-:W-:Y:S02]  /*0db0*/  IMAD.MOV R20, RZ, RZ, -R13 ;  /* 0x000000ffff147224 */ /* 0x000fe400078e0a0d */
[----:B------:R-:W-:Y:S01]  /*0dc0*/  IMAD R12, R21, R3, R14 ;  /* 0x00000003150c7224 */ /* 0x000fe200078e020e */
[----:B------:R-:W-:Y:S01]  /*0dd0*/  LOP3.LUT R3, R23, 0xc0, RZ, 0xc0, !PT ;  /* 0x000000c017037812 */ /* 0x000fe200078ec0ff */
[----:B------:R-:W-:-:S02]  /*0de0*/  IMAD R13, R21, R16, R15 ;  /* 0x00000010150d7224 */ /* 0x000fc400078e020f */
[C---:B------:R-:W-:Y:S01]  /*0df0*/  IMAD R15, R21.reuse, R20, R19 ;  /* 0x00000014150f7224 */ /* 0x040fe200078e0213 */
[C---:B------:R-:W-:Y:S01]  /*0e00*/  ISETP.GT.U32.AND P4, PT, R21.reuse, R12, PT ;  /* 0x0000000c1500720c */ /* 0x040fe20003f84070 */
[----:B------:R-:W-:Y:S01]  /*0e10*/  IMAD.HI.U32 R2, R2, R22, RZ ;  /* 0x0000001602027227 */ /* 0x000fe200078e00ff */
[C---:B------:R-:W-:Y:S02]  /*0e20*/  ISETP.GT.U32.AND P3, PT, R21.reuse, R13, PT ;  /* 0x0000000d1500720c */ /* 0x040fe40003f64070 */
[----:B------:R-:W-:Y:S01]  /*0e30*/  SHF.R.U32.HI R19, RZ, 0x2, R3 ;  /* 0x00000002ff137819 */ /* 0x000fe20000011603 */
[----:B------:R-:W-:Y:S01]  /*0e40*/  @!P0 IMAD.IADD R4, R4, 0x1, -R21 ;  /* 0x0000000104048824 */ /* 0x000fe200078e0a15 */
[C---:B------:R-:W-:Y:S01]  /*0e50*/  ISETP.GT.U32.AND P0, PT, R21.reuse, R15, PT ;  /* 0x0000000f1500720c */ /* 0x040fe20003f04070 */
[----:B------:R-:W-:Y:S02]  /*0e60*/  IMAD.MOV R2, RZ, RZ, -R2 ;  /* 0x000000ffff027224 */ /* 0x000fe400078e0a02 */
[----:B------:R-:W-:-:S02]  /*0e70*/  IMAD R14, R21, R5, R18 ;  /* 0x00000005150e7224 */ /* 0x000fc400078e0212 */
[----:B------:R-:W-:Y:S02]  /*0e80*/  IMAD R16, R21, R2, R22 ;  /* 0x0000000215107224 */ /* 0x000fe400078e0216 */
[----:B------:R-:W-:Y:S01]  /*0e90*/  @!P1 IMAD.IADD R17, R17, 0x1, -R24 ;  /* 0x0000000111119824 */ /* 0x000fe200078e0a18 */
[C---:B------:R-:W-:Y:S01]  /*0ea0*/  ISETP.GT.U32.AND P1, PT, R21.reuse, R14, PT ;  /* 0x0000000e1500720c */ /* 0x040fe20003f24070 */
[--C-:B------:R-:W-:Y:S01]  /*0eb0*/  @!P6 IMAD.IADD R8, R8, 0x1, -R21.reuse ;  /* 0x000000010808e824 */ /* 0x100fe200078e0a15 */
[----:B------:R-:W-:Y:S01]  /*0ec0*/  ISETP.GT.U32.AND P6, PT, R21, R16, PT ;  /* 0x000000101500720c */ /* 0x000fe20003fc4070 */
[--C-:B------:R-:W-:Y:S01]  /*0ed0*/  @!P5 IMAD.IADD R9, R9, 0x1, -R21.reuse ;  /* 0x000000010909d824 */ /* 0x100fe200078e0a15 */
[C---:B------:R-:W-:Y:S01]  /*0ee0*/  ISETP.GT.U32.AND P5, PT, R21.reuse, R4, PT ;  /* 0x000000041500720c */ /* 0x040fe20003fa4070 */
[--C-:B------:R-:W-:Y:S01]  /*0ef0*/  @!P4 IMAD.IADD R12, R12, 0x1, -R21.reuse ;  /* 0x000000010c0cc824 */ /* 0x100fe200078e0a15 */
[----:B------:R-:W-:Y:S01]  /*0f00*/  ISETP.GT.U32.AND P4, PT, R21, R8, PT ;  /* 0x000000081500720c */ /* 0x000fe20003f84070 */
[--C-:B------:R-:W-:Y:S01]  /*0f10*/  @!P3 IMAD.IADD R13, R13, 0x1, -R21.reuse ;  /* 0x000000010d0db824 */ /* 0x100fe200078e0a15 */
[----:B------:R-:W-:Y:S01]  /*0f20*/  ISETP.GT.U32.AND P3, PT, R21, R9, PT ;  /* 0x000000091500720c */ /* 0x000fe20003f64070 */
[----:B------:R-:W-:Y:S01]  /*0f30*/  @!P0 IMAD.IADD R15, R15, 0x1, -R21 ;  /* 0x000000010f0f8824 */ /* 0x000fe200078e0a15 */
[----:B------:R-:W-:Y:S01]  /*0f40*/  ISETP.GT.U32.AND P0, PT, R21, R12, PT ;  /* 0x0000000c1500720c */ /* 0x000fe20003f04070 */
[----:B------:R-:W-:Y:S01]  /*0f50*/  IMAD.SHL.U32 R2, R23, 0x2, RZ ;  /* 0x0000000217027824 */ /* 0x000fe200078e00ff */
[----:B------:R-:W-:Y:S01]  /*0f60*/  CS2R R24, SRZ ;  /* 0x0000000000187805 */ /* 0x000fe2000001ff00 */
[----:B------:R-:W-:-:S02]  /*0f70*/  IMAD.SHL.U32 R18, R6, 0x2, RZ ;  /* 0x0000000206127824 */ /* 0x000fc400078e00ff */
[--C-:B------:R-:W-:Y:S01]  /*0f80*/  @!P1 IMAD.IADD R14, R14, 0x1, -R21.reuse ;  /* 0x000000010e0e9824 */ /* 0x100fe200078e0a15 */
[----:B------:R-:W-:Y:S01]  /*0f90*/  LOP3.LUT R6, R2, 0x7e, RZ, 0xc0, !PT ;  /* 0x0000007e02067812 */ /* 0x000fe200078ec0ff */
[--C-:B------:R-:W-:Y:S01]  /*0fa0*/  @!P6 IMAD.IADD R16, R16, 0x1, -R21.reuse ;  /* 0x000000011010e824 */ /* 0x100fe200078e0a15 */
[----:B------:R-:W-:Y:S01]  /*0fb0*/  LOP3.LUT P1, RZ, R23, 0x100, RZ, 0xc0, !PT ;  /* 0x0000010017ff7812 */ /* 0x000fe2000782c0ff */
[--C-:B------:R-:W-:Y:S01]  /*0fc0*/  @!P5 IMAD.IADD R4, R4, 0x1, -R21.reuse ;  /* 0x000000010404d824 */ /* 0x100fe200078e0a15 */
[----:B------:R-:W-:Y:S01]  /*0fd0*/  ISETP.GT.U32.AND P5, PT, R21, R13, PT ;  /* 0x0000000d1500720c */ /* 0x000fe20003fa4070 */
[----:B------:R-:W-:Y:S01]  /*0fe0*/  IMAD R6, R3, 0x40, R6 ;  /* 0x0000004003067824 */ /* 0x000fe200078e0206 */
[----:B------:R-:W-:Y:S01]  /*0ff0*/  SEL R3, RZ, 0x90, !P1 ;  /* 0x00000090ff037807 */ /* 0x000fe20004800000 */
[--C-:B------:R-:W-:Y:S01]  /*1000*/  @!P3 IMAD.IADD R9, R9, 0x1, -R21.reuse ;  /* 0x000000010909b824 */ /* 0x100fe200078e0a15 */
[----:B------:R-:W-:Y:S01]  /*1010*/  ISETP.NE.AND P1, PT, R10, RZ, PT ;  /* 0x000000ff0a00720c */ /* 0x000fe20003f25270 */
[----:B------:R-:W-:Y:S01]  /*1020*/  @!P0 IMAD.IADD R12, R12, 0x1, -R21 ;  /* 0x000000010c0c8824 */ /* 0x000fe200078e0a15 */
[C---:B------:R-:W-:Y:S01]  /*1030*/  ISETP.GT.U32.AND P6, PT, R21.reuse, R15, PT ;  /* 0x0000000f1500720c */ /* 0x040fe20003fc4070 */
[----:B------:R-:W-:Y:S01]  /*1040*/  @!P2 IMAD.MOV R17, RZ, RZ, -R17 ;  /* 0x000000ffff11a224 */ /* 0x000fe200078e0a11 */
[----:B------:R-:W-:Y:S01]  /*1050*/  ISETP.GT.U32.AND P3, PT, R21, R16, PT ;  /* 0x000000101500720c */ /* 0x000fe20003f64070 */
[--C-:B------:R-:W-:Y:S01]  /*1060*/  @!P4 IMAD.IADD R8, R8, 0x1, -R21.reuse ;  /* 0x000000010808c824 */ /* 0x100fe200078e0a15 */
[----:B------:R-:W-:Y:S01]  /*1070*/  ISETP.LE.AND P0, PT, RZ, UR5, PT ;  /* 0x00000005ff007c0c */ /* 0x000fe2000bf03270 */
[----:B------:R-:W-:Y:S01]  /*1080*/  UMOV UR5, URZ ;  /* 0x0000003f00057c82 */ /* 0x000fe20008000000 */
[----:B------:R-:W-:Y:S01]  /*1090*/  ISETP.LE.AND P2, PT, RZ, UR6, PT ;  /* 0x00000006ff007c0c */ /* 0x000fe2000bf43270 */
[----:B------:R-:W-:Y:S01]  /*10a0*/  @!P5 IMAD.IADD R13, R13, 0x1, -R21 ;  /* 0x000000010d0dd824 */ /* 0x000fe200078e0a15 */
[----:B------:R-:W-:-:S02]  /*10b0*/  ISETP.GT.U32.AND P4, PT, R21, R14, PT ;  /* 0x0000000e1500720c */ /* 0x000fc40003f84070 */
[----:B------:R-:W-:Y:S02]  /*10c0*/  SHF.R.S32.HI R2, RZ, 0x1f, R7 ;  /* 0x0000001fff027819 */ /* 0x000fe40000011407 */
[----:B------:R-:W-:Y:S01]  /*10d0*/  LOP3.LUT R3, R6, R3, RZ, 0x3c, !PT ;  /* 0x0000000306037212 */ /* 0x000fe200078e3cff */
[--C-:B------:R-:W-:Y:S01]  /*10e0*/  @!P6 IMAD.IADD R15, R15, 0x1, -R21.reuse ;  /* 0x000000010f0fe824 */ /* 0x100fe200078e0a15 */
[----:B------:R-:W0:Y:S01]  /*10f0*/  LDC R6, c[0x0][0x240] ;  /* 0x00009000ff067b82 */ /* 0x000e220000000800 */
[----:B------:R-:W-:Y:S01]  /*1100*/  LEA.HI R5, R2, R7, RZ, 0x5 ;  /* 0x0000000702057211 */ /* 0x000fe200078f28ff */
[--C-:B------:R-:W-:Y:S01]  /*1110*/  @!P3 IMAD.IADD R16, R16, 0x1, -R21.reuse ;  /* 0x000000011010b824 */ /* 0x100fe200078e0a15 */
[----:B------:R-:W-:Y:S01]  /*1120*/  @!P1 LOP3.LUT R17, RZ, R10, RZ, 0x33, !PT ;  /* 0x0000000aff119212 */ /* 0x000fe200078e33ff */
[----:B------:R-:W-:Y:S01]  /*1130*/  @!P0 IMAD.MOV R4, RZ, RZ, -R4 ;  /* 0x000000ffff048224 */ /* 0x000fe200078e0a04 */
[----:B------:R-:W-:Y:S01]  /*1140*/  ISETP.NE.AND P1, PT, R11, RZ, PT ;  /* 0x000000ff0b00720c */ /* 0x000fe20003f25270 */
[----:B------:R-:W-:Y:S01]  /*1150*/  @!P2 IMAD.MOV R8, RZ, RZ, -R8 ;  /* 0x000000ffff08a224 */ /* 0x000fe200078e0a08 */
[----:B------:R-:W-:Y:S01]  /*1160*/  LOP3.LUT R7, RZ, R11, RZ, 0x33, !PT ;  /* 0x0000000bff077212 */ /* 0x000fe200078e33ff */
[----:B------:R-:W-:Y:S01]  /*1170*/  @!P4 IMAD.IADD R14, R14, 0x1, -R21 ;  /* 0x000000010e0ec824 */ /* 0x000fe200078e0a15 */
[----:B------:R-:W-:Y:S01]  /*1180*/  ISETP.LE.AND P3, PT, RZ, UR7, PT ;  /* 0x00000007ff007c0c */ /* 0x000fe2000bf63270 */
[----:B------:R-:W1:Y:S01]  /*1190*/  LDC.64 R10, c[0x0][0x218] ;  /* 0x00008600ff0a7b82 */ /* 0x000e620000000a00 */
[----:B------:R-:W-:Y:S01]  /*11a0*/  ISETP.LE.AND P6, PT, RZ, UR8, PT ;  /* 0x00000008ff007c0c */ /* 0x000fe2000bfc3270 */
[----:B------:R-:W-:Y:S01]  /*11b0*/  ULDC.64 UR6, c[0x0][0x210] ;  /* 0x0000840000067ab9 */ /* 0x000fe20000000a00 */
[----:B------:R-:W-:-:S02]  /*11c0*/  ISETP.LE.AND P5, PT, RZ, UR9, PT ;  /* 0x00000009ff007c0c */ /* 0x000fc4000bfa3270 */
[----:B------:R-:W-:Y:S01]  /*11d0*/  ISETP.LE.AND P0, PT, RZ, UR10, PT ;  /* 0x0000000aff007c0c */ /* 0x000fe2000bf03270 */
[----:B------:R-:W-:Y:S01]  /*11e0*/  UMOV UR10, 0xfffffffe ;  /* 0xfffffffe000a7882 */ /* 0x000fe20000000000 */
[----:B------:R-:W-:Y:S01]  /*11f0*/  ISETP.LE.AND P2, PT, RZ, UR4, PT ;  /* 0x00000004ff007c0c */ /* 0x000fe2000bf43270 */
[----:B------:R-:W-:Y:S01]  /*1200*/  ULDC UR4, c[0x0][0x234] ;  /* 0x00008d0000047ab9 */ /* 0x000fe20000000800 */
[----:B------:R-:W-:Y:S01]  /*1210*/  ISETP.LE.AND P4, PT, RZ, UR11, PT ;  /* 0x0000000bff007c0c */ /* 0x000fe2000bf83270 */
[----:B------:R-:W-:Y:S01]  /*1220*/  IMAD R17, R17, UR4, RZ ;  /* 0x0000000411117c24 */ /* 0x000fe2000f8e02ff */
[C---:B------:R-:W-:Y:S01]  /*1230*/  SEL R4, R7.reuse, R4, !P1 ;  /* 0x0000000407047207 */ /* 0x040fe20004800000 */
[----:B------:R-:W-:Y:S01]  /*1240*/  @!P3 IMAD.MOV R9, RZ, RZ, -R9 ;  /* 0x000000ffff09b224 */ /* 0x000fe200078e0a09 */
[C---:B------:R-:W-:Y:S01]  /*1250*/  SEL R8, R7.reuse, R8, !P1 ;  /* 0x0000000807087207 */ /* 0x040fe20004800000 */
[----:B------:R-:W-:Y:S01]  /*1260*/  @!P6 IMAD.MOV R12, RZ, RZ, -R12 ;  /* 0x000000ffff0ce224 */ /* 0x000fe200078e0a0c */
[----:B------:R-:W-:Y:S01]  /*1270*/  UIADD3 UR4, UR12, 0x4000, URZ ;  /* 0x000040000c047890 */ /* 0x000fe2000fffe03f */
[----:B------:R-:W-:Y:S01]  /*1280*/  @!P5 IMAD.MOV R13, RZ, RZ, -R13 ;  /* 0x000000ffff0dd224 */ /* 0x000fe200078e0a0d */
[C---:B------:R-:W-:Y:S01]  /*1290*/  SEL R9, R7.reuse, R9, !P1 ;  /* 0x0000000907097207 */ /* 0x040fe20004800000 */
[----:B------:R-:W-:Y:S01]  /*12a0*/  @!P0 IMAD.MOV R14, RZ, RZ, -R14 ;  /* 0x000000ffff0e8224 */ /* 0x000fe200078e0a0e */
[C---:B------:R-:W-:Y:S01]  /*12b0*/  SEL R12, R7.reuse, R12, !P1 ;  /* 0x0000000c070c7207 */ /* 0x040fe20004800000 */
[----:B------:R-:W-:Y:S01]  /*12c0*/  @!P2 IMAD.MOV R15, RZ, RZ, -R15 ;  /* 0x000000ffff0fa224 */ /* 0x000fe200078e0a0f */
[C---:B------:R-:W-:Y:S01]  /*12d0*/  SEL R13, R7.reuse, R13, !P1 ;  /* 0x0000000d070d7207 */ /* 0x040fe20004800000 */
[----:B------:R-:W-:Y:S01]  /*12e0*/  @!P4 IMAD.MOV R16, RZ, RZ, -R16 ;  /* 0x000000ffff10c224 */ /* 0x000fe200078e0a10 */
[C---:B------:R-:W-:Y:S01]  /*12f0*/  SEL R14, R7.reuse, R14, !P1 ;  /* 0x0000000e070e7207 */ /* 0x040fe20004800000 */
[-C--:B0-----:R-:W-:Y:S01]  /*1300*/  IMAD R4, R4, R6.reuse, RZ ;  /* 0x0000000604047224 */ /* 0x081fe200078e02ff */
[C---:B------:R-:W-:Y:S01]  /*1310*/  SEL R15, R7.reuse, R15, !P1 ;  /* 0x0000000f070f7207 */ /* 0x040fe20004800000 */
[----:B------:R-:W-:Y:S01]  /*1320*/  IMAD R8, R8, R6, RZ ;  /* 0x0000000608087224 */ /* 0x000fe200078e02ff */
[----:B------:R-:W-:Y:S01]  /*1330*/  SEL R7, R7, R16, !P1 ;  /* 0x0000001007077207 */ /* 0x000fe20004800000 */
[----:B------:R-:W-:Y:S01]  /*1340*/  IMAD R9, R9, R6, RZ ;  /* 0x0000000609097224 */ /* 0x000fe200078e02ff */
[----:B-1----:R-:W-:Y:S01]  /*1350*/  LEA R107, P6, R4, R10, 0x1 ;  /* 0x0000000a046b7211 */ /* 0x002fe200078c08ff */
[----:B------:R-:W-:Y:S01]  /*1360*/  IMAD R12, R12, R6, RZ ;  /* 0x000000060c0c7224 */ /* 0x000fe200078e02ff */
[----:B------:R-:W-:Y:S01]  /*1370*/  LEA R102, P1, R8, R10, 0x1 ;  /* 0x0000000a08667211 */ /* 0x000fe200078208ff */
[----:B------:R-:W-:Y:S01]  /*1380*/  IMAD R13, R13, R6, RZ ;  /* 0x000000060d0d7224 */ /* 0x000fe200078e02ff */
[----:B------:R-:W-:Y:S01]  /*1390*/  LEA R100, P2, R9, R10, 0x1 ;  /* 0x0000000a09647211 */ /* 0x000fe200078408ff */
[-C--:B------:R-:W-:Y:S01]  /*13a0*/  IMAD R14, R14, R6.reuse, RZ ;  /* 0x000000060e0e7224 */ /* 0x080fe200078e02ff */
[-C--:B------:R-:W-:Y:S01]  /*13b0*/  LEA.HI.X.SX32 R104, R4, R11.reuse, 0x1, P6 ;  /* 0x0000000b04687211 */ /* 0x080fe200030f0eff */
[-C--:B------:R-:W-:Y:S01]  /*13c0*/  IMAD R15, R15, R6.reuse, RZ ;  /* 0x000000060f0f7224 */ /* 0x080fe200078e02ff */
[----:B------:R-:W-:Y:S01]  /*13d0*/  LEA.HI.X.SX32 R103, R8, R11, 0x1, P1 ;  /* 0x0000000b08677211 */ /* 0x000fe200008f0eff */
[----:B------:R-:W-:Y:S01]  /*13e0*/  IMAD R7, R7, R6, RZ ;  /* 0x0000000607077224 */ /* 0x000fe200078e02ff */
[-C--:B------:R-:W-:Y:S01]  /*13f0*/  LEA R98, P3, R12, R10.reuse, 0x1 ;  /* 0x0000000a0c627211 */ /* 0x080fe200078608ff */
[----:B------:R-:W-:Y:S01]  /*1400*/  USHF.R.U32.HI UR4, URZ, 0x4, UR4 ;  /* 0x000000043f047899 */ /* 0x000fe20008011604 */
[-C--:B------:R-:W-:Y:S01]  /*1410*/  LEA R96, P4, R13, R10.reuse, 0x1 ;  /* 0x0000000a0d607211 */ /* 0x080fe200078808ff */
[----:B------:R-:W-:Y:S01]  /*1420*/  UMOV UR11, 0x7fffffdf ;  /* 0x7fffffdf000b7882 */ /* 0x000fe20000000000 */
[-C--:B------:R-:W-:Y:S01]  /*1430*/  LEA R94, P5, R14, R10.reuse, 0x1 ;  /* 0x0000000a0e5e7211 */ /* 0x080fe200078a08ff */
[----:B------:R-:W-:Y:S01]  /*1440*/  USGXT.U32 UR4, UR4, 0xe ;  /* 0x0000000e0404789a */ /* 0x000fe20008000000 */
[----:B------:R-:W-:-:S02]  /*1450*/  LEA R93, P6, R15, R10, 0x1 ;  /* 0x0000000a0f5d7211 */ /* 0x000fc400078c08ff */
[----:B------:R-:W-:Y:S01]  /*1460*/  LEA R106, P1, R7, R10, 0x1 ;  /* 0x0000000a076a7211 */ /* 0x000fe200078208ff */
[----:B------:R-:W-:Y:S01]  /*1470*/  UIADD3.64 UR10, UR4, -UR10, URZ ;  /* 0x8000000a040a7297 */ /* 0x000fe2000fffe03f */
[-C--:B------:R-:W-:Y:S02]  /*1480*/  LEA.HI.X.SX32 R101, R9, R11.reuse, 0x1, P2 ;  /* 0x0000000b09657211 */ /* 0x080fe400010f0eff */
[-C--:B------:R-:W-:Y:S01]  /*1490*/  LEA.HI.X.SX32 R99, R12, R11.reuse, 0x1, P3 ;  /* 0x0000000b0c637211 */ /* 0x080fe200018f0eff */
[----:B------:R-:W0:Y:S01]  /*14a0*/  LDC R9, c[0x0][0x23c] ;  /* 0x00008f00ff097b82 */ /* 0x000e220000000800 */
[-C--:B------:R-:W-:Y:S02]  /*14b0*/  LEA.HI.X.SX32 R97, R13, R11.reuse, 0x1, P4 ;  /* 0x0000000b0d617211 */ /* 0x080fe400020f0eff */
[-C--:B------:R-:W-:Y:S02]  /*14c0*/  LEA.HI.X.SX32 R95, R14, R11.reuse, 0x1, P5 ;  /* 0x0000000b0e5f7211 */ /* 0x080fe400028f0eff */
[----:B------:R-:W-:-:S02]  /*14d0*/  LEA.HI.X.SX32 R92, R15, R11, 0x1, P6 ;  /* 0x0000000b0f5c7211 */ /* 0x000fc400030f0eff */
[----:B------:R-:W-:Y:S02]  /*14e0*/  LEA.HI.X.SX32 R7, R7, R11, 0x1, P1 ;  /* 0x0000000b07077211 */ /* 0x000fe400008f0eff */
[----:B------:R-:W1:Y:S01]  /*14f0*/  LDC R11, c[0x0][0x238] ;  /* 0x00008e00ff0b7b82 */ /* 0x000e620000000800 */
[C---:B------:R-:W-:Y:S02]  /*1500*/  LOP3.LUT R4, R0.reuse, 0x2, RZ, 0xfc, !PT ;  /* 0x0000000200047812 */ /* 0x040fe400078efcff */
[C---:B------:R-:W-:Y:S02]  /*1510*/  LOP3.LUT R6, R0.reuse, 0x4, RZ, 0xfc, !PT ;  /* 0x0000000400067812 */ /* 0x040fe400078efcff */
[C---:B------:R-:W-:Y:S02]  /*1520*/  LOP3.LUT R8, R0.reuse, 0x6, RZ, 0xfc, !PT ;  /* 0x0000000600087812 */ /* 0x040fe400078efcff */
[C---:B------:R-:W-:Y:S02]  /*1530*/  LOP3.LUT R10, R0.reuse, 0x8, RZ, 0xfc, !PT ;  /* 0x00000008000a7812 */ /* 0x040fe400078efcff */
[----:B------:R-:W-:-:S02]  /*1540*/  LOP3.LUT R12, R0, 0xa, RZ, 0xfc, !PT ;  /* 0x0000000a000c7812 */ /* 0x000fc400078efcff */
[----:B------:R-:W-:Y:S02]  /*1550*/  LEA R88, P0, R17, UR6, 0x1 ;  /* 0x0000000611587c11 */ /* 0x000fe4000f8008ff */
[----:B------:R-:W-:Y:S01]  /*1560*/  LOP3.LUT R2, R18, R19, RZ, 0x3c, !PT ;  /* 0x0000001312027212 */ /* 0x000fe200078e3cff */
[----:B0-----:R-:W-:Y:S01]  /*1570*/  IMAD.SHL.U32 R111, R9, 0x20, RZ ;  /* 0x00000020096f7824 */ /* 0x001fe200078e00ff */
[----:B------:R-:W-:Y:S01]  /*1580*/  LEA.HI.X.SX32 R89, R17, UR7, 0x1, P0 ;  /* 0x0000000711597c11 */ /* 0x000fe200080f0eff */
[----:B------:R-:W-:Y:S01]  /*1590*/  IMAD R110, R108, R9, RZ ;  /* 0x000000096c6e7224 */ /* 0x000fe200078e02ff */
[----:B------:R-:W-:Y:S01]  /*15a0*/  SHF.R.S32.HI R5, RZ, 0x5, R5 ;  /* 0x00000005ff057819 */ /* 0x000fe20000011405 */
[-C--:B-1----:R-:W-:Y:S02]  /*15b0*/  IMAD R9, R114, R11.reuse, RZ ;  /* 0x0000000b72097224 */ /* 0x082fe400078e02ff */
[-C--:B------:R-:W-:Y:S02]  /*15c0*/  IMAD R13, R0, R11.reuse, RZ ;  /* 0x0000000b000d7224 */ /* 0x080fe400078e02ff */
[----:B------:R-:W-:-:S02]  /*15d0*/  IMAD R9, R118, R11, RZ ;  /* 0x0000000b76097224 */ /* 0x000fc400078e02ff */
[-C--:B------:R-:W-:Y:S02]  /*15e0*/  IMAD R14, R115, R11.reuse, RZ ;  /* 0x0000000b730e7224 */ /* 0x080fe400078e02ff */
[-C--:B------:R-:W-:Y:S02]  /*15f0*/  IMAD R13, R116, R11.reuse, RZ ;  /* 0x0000000b740d7224 */ /* 0x080fe400078e02ff */
[-C--:B------:R-:W-:Y:S02]  /*1600*/  IMAD R9, R122, R11.reuse, RZ ;  /* 0x0000000b7a097224 */ /* 0x080fe400078e02ff */
[-C--:B------:R-:W-:Y:S02]  /*1610*/  IMAD R14, R119, R11.reuse, RZ ;  /* 0x0000000b770e7224 */ /* 0x080fe400078e02ff */
[-C--:B------:R-:W-:Y:S02]  /*1620*/  IMAD R13, R120, R11.reuse, RZ ;  /* 0x0000000b780d7224 */ /* 0x080fe400078e02ff */
[----:B------:R-:W-:-:S02]  /*1630*/  IMAD R9, R125, R11, RZ ;  /* 0x0000000b7d097224 */ /* 0x000fc400078e02ff */
[-C--:B------:R-:W-:Y:S01]  /*1640*/  IMAD R8, R8, R11.reuse, RZ ;  /* 0x0000000b08087224 */ /* 0x080fe200078e02ff */
[C---:B------:R-:W-:Y:S01]  /*1650*/  LOP3.LUT R8, R3.reuse, 0x20, RZ, 0x3c, !PT ;  /* 0x0000002003087812 */ /* 0x040fe200078e3cff */
[-C--:B------:R-:W-:Y:S01]  /*1660*/  IMAD R6, R6, R11.reuse, RZ ;  /* 0x0000000b06067224 */ /* 0x080fe200078e02ff */
[C---:B------:R-:W-:Y:S01]  /*1670*/  LOP3.LUT R6, R3.reuse, 0x40, RZ, 0x3c, !PT ;  /* 0x0000004003067812 */ /* 0x040fe200078e3cff */
[-C--:B------:R-:W-:Y:S01]  /*1680*/  IMAD R4, R4, R11.reuse, RZ ;  /* 0x0000000b04047224 */ /* 0x080fe200078e02ff */
[----:B------:R-:W-:Y:S01]  /*1690*/  LOP3.LUT R4, R3, 0x60, RZ, 0x3c, !PT ;  /* 0x0000006003047812 */ /* 0x000fe200078e3cff */
[-C--:B------:R-:W-:Y:S02]  /*16a0*/  IMAD R14, R123, R11.reuse, RZ ;  /* 0x0000000b7b0e7224 */ /* 0x080fe400078e02ff */
[-C--:B------:R-:W-:Y:S02]  /*16b0*/  IMAD R13, R124, R11.reuse, RZ ;  /* 0x0000000b7c0d7224 */ /* 0x080fe400078e02ff */
[----:B------:R-:W-:-:S02]  /*16c0*/  IMAD R12, R12, R11, RZ ;  /* 0x0000000b0c0c7224 */ /* 0x000fc400078e02ff */
[----:B------:R-:W-:-:S07]  /*16d0*/  IMAD R9, R10, R11, RZ ;  /* 0x0000000b0a097224 */ /* 0x000fce00078e02ff */
.L_x_1:
[----:B------:R-:W0:Y:S01]  /*16e0*/  LDC R8, c[0x0][0x238] ;  /* 0x00008e00ff087b82 */ /* 0x000e220000000800 */
[C---:B------:R-:W-:Y:S02]  /*16f0*/  ISETP.GE.AND P0, PT, R0.reuse, UR16, PT ;  /* 0x0000001000007c0c */ /* 0x040fe4000bf06270 */
[----:B------:R-:W-:Y:S02]  /*1700*/  PRMT R105, RZ, 0x7610, R105 ;  /* 0x00007610ff697816 */ /* 0x000fe40000000069 */
[C---:B------:R-:W-:Y:S02]  /*1710*/  LOP3.LUT R17, R0.reuse, 0x4, RZ, 0xfc, !PT ;  /* 0x0000000400117812 */ /* 0x040fe400078efcff */
[C---:B------:R-:W-:Y:S01]  /*1720*/  LOP3.LUT R12, R0.reuse, 0x2, RZ, 0xfc, !PT ;  /* 0x00000002000c7812 */ /* 0x040fe200078efcff */
[----:B------:R-:W1:Y:S01]  /*1730*/  LDC R21, c[0x0][0x238] ;  /* 0x00008e00ff157b82 */ /* 0x000e620000000800 */
[C---:B------:R-:W-:Y:S02]  /*1740*/  LOP3.LUT R13, R0.reuse, 0x8, RZ, 0xfc, !PT ;  /* 0x00000008000d7812 */ /* 0x040fe400078efcff */
[----:B------:R-:W-:-:S02]  /*1750*/  LOP3.LUT R20, R0, 0x8, RZ, 0xfc, !PT ;  /* 0x0000000800147812 */ /* 0x000fc400078efcff */
[C---:B------:R-:W-:Y:S02]  /*1760*/  LOP3.LUT R16, R0.reuse, 0x6, RZ, 0xfc, !PT ;  /* 0x0000000600107812 */ /* 0x040fe400078efcff */
[----:B------:R-:W-:Y:S01]  /*1770*/  PRMT R19, RZ, 0x7610, R19 ;  /* 0x00007610ff137816 */ /* 0x000fe20000000013 */
[----:B------:R-:W2:Y:S01]  /*1780*/  LDC R22, c[0x0][0x238] ;  /* 0x00008e00ff167b82 */ /* 0x000ea20000000800 */
[----:B0-----:R-:W-:Y:S01]  /*1790*/  IMAD R8, R0, R8, RZ ;  /* 0x0000000800087224 */ /* 0x001fe200078e02ff */
[----:B------:R-:W-:-:S06]  /*17a0*/  PRMT R15, RZ, 0x7610, R15 ;  /* 0x00007610ff0f7816 */ /* 0x000fcc000000000f */
[----:B------:R-:W0:Y:S01]  /*17b0*/  LDC R90, c[0x0][0x238] ;  /* 0x00008e00ff5a7b82 */ /* 0x000e220000000800 */
[----:B------:R-:W-:-:S05]  /*17c0*/  IMAD.WIDE R8, R8, 0x2, R88 ;  /* 0x0000000208087825 */ /* 0x000fca00078e0258 */
[----:B------:R3:W4:Y:S01]  /*17d0*/  @!P0 LDG.E.U16 R105, desc[UR14][R8.64] ;  /* 0x0000000e08698981 */ /* 0x000722000c1e1500 */
[----:B------:R-:W-:Y:S01]  /*17e0*/  ISETP.GE.AND P2, PT, R17, UR16, PT ;  /* 0x0000001011007c0c */ /* 0x000fe2000bf46270 */
[----:B-1----:R-:W-:Y:S01]  /*17f0*/  IMAD R20, R20, R21, RZ ;  /* 0x0000001514147224 */ /* 0x002fe200078e02ff */
[----:B------:R-:W1:Y:S01]  /*1800*/  LDC R17, c[0x0][0x238] ;  /* 0x00008e00ff117b82 */ /* 0x000e620000000800 */
[----:B------:R-:W-:Y:S02]  /*1810*/  ISETP.GE.AND P4, PT, R13, UR16, PT ;  /* 0x000000100d007c0c */ /* 0x000fe4000bf86270 */
[----:B------:R-:W-:Y:S02]  /*1820*/  ISETP.GE.AND P3, PT, R16, UR16, PT ;  /* 0x0000001010007c0c */ /* 0x000fe4000bf66270 */
[----:B------:R-:W-:Y:S02]  /*1830*/  LOP3.LUT R16, R0, 0x2, RZ, 0xfc, !PT ;  /* 0x0000000200107812 */ /* 0x000fe400078efcff */
[----:B------:R-:W-:Y:S01]  /*1840*/  ISETP.GE.AND P1, PT, R12, UR16, PT ;  /* 0x000000100c007c0c */ /* 0x000fe2000bf26270 */
[----:B------:R-:W5:Y:S01]  /*1850*/  LDC R13, c[0x0][0x238] ;  /* 0x00008e00ff0d7b82 */ /* 0x000f620000000800 */
[----:B------:R-:W-:-:S02]  /*1860*/  LOP3.LUT R12, R0, 0xa, RZ, 0xfc, !PT ;  /* 0x0000000a000c7812 */ /* 0x000fc400078efcff */
[----:B------:R-:W-:Y:S02]  /*1870*/  PRMT R11, RZ, 0x7610, R11 ;  /* 0x00007610ff0b7816 */ /* 0x000fe4000000000b */
[----:B------:R-:W-:Y:S02]  /*1880*/  ISETP.GE.AND P0, PT, R12, UR16, PT ;  /* 0x000000100c007c0c */ /* 0x000fe4000bf06270 */
[----:B------:R-:W-:Y:S01]  /*1890*/  LOP3.LUT R12, R0, 0x4, RZ, 0xfc, !PT ;  /* 0x00000004000c7812 */ /* 0x000fe200078efcff */
[----:B------:R-:W2:Y:S01]  /*18a0*/  LDC R21, c[0x0][0x238] ;  /* 0x00008e00ff157b82 */ /* 0x000ea20000000800 */
[----:B-1----:R-:W-:-:S07]  /*18b0*/  IMAD R16, R16, R17, RZ ;  /* 0x0000001110107224 */ /* 0x002fce00078e02ff */
[----:B------:R-:W1:Y:S01]  /*18c0*/  LDC R17, c[0x0][0x238] ;  /* 0x00008e00ff117b82 */ /* 0x000e620000000800 */
[----:B---3--:R-:W-:Y:S01]  /*18d0*/  IMAD.WIDE R8, R16, 0x2, R88 ;  /* 0x0000000210087825 */ /* 0x008fe200078e0258 */
[----:B------:R-:W-:-:S03]  /*18e0*/  LOP3.LUT R16, R0, 0x6, RZ, 0xfc, !PT ;  /* 0x0000000600107812 */ /* 0x000fc600078efcff */
[----:B-----5:R-:W-:Y:S01]  /*18f0*/  IMAD R12, R12, R13, RZ ;  /* 0x0000000d0c0c7224 */ /* 0x020fe200078e02ff */
[----:B------:R3:W5:Y:S03]  /*1900*/  @!P1 LDG.E.U16 R19, desc[UR14][R8.64] ;  /* 0x0000000e08139981 */ /* 0x000766000c1e1500 */
[----:B------:R-:W-:-:S05]  /*1910*/  IMAD.WIDE R12, R12, 0x2, R88 ;  /* 0x000000020c0c7825 */ /* 0x000fca00078e0258 */
[----:B------:R0:W5:Y:S01]  /*1920*/  @!P2 LDG.E.U16 R15, desc[UR14][R12.64] ;  /* 0x0000000e0c0fa981 */ /* 0x000162000c1e1500 */
[----:B---3--:R-:W-:Y:S01]  /*1930*/  IMAD.WIDE R8, R20, 0x2, R88 ;  /* 0x0000000214087825 */ /* 0x008fe200078e0258 */
[----:B------:R-:W-:-:S05]  /*1940*/  LOP3.LUT R20, R0, 0xa, RZ, 0xfc, !PT ;  /* 0x0000000a00147812 */ /* 0x000fca00078efcff */
[----:B--2---:R-:W-:Y:S02]  /*1950*/  IMAD R20, R20, R21, RZ ;  /* 0x0000001514147224 */ /* 0x004fe400078e02ff */
[----:B------:R-:W2:Y:S01]  /*1960*/  LDC R21, c[0x0][0x238] ;  /* 0x00008e00ff157b82 */ /* 0x000ea20000000800 */
[----:B------:R-:W-:Y:S01]  /*1970*/  PRMT R18, RZ, 0x7610, R18 ;  /* 0x00007610ff127816 */ /* 0x000fe20000000012 */
[----:B0-----:R-:W-:-:S04]  /*1980*/  IMAD.WIDE R12, R20, 0x2, R88 ;  /* 0x00000002140c7825 */ /* 0x001fc800078e0258 */
[----:B-1----:R-:W-:Y:S01]  /*1990*/  IMAD R16, R16, R17, RZ ;  /* 0x0000001110107224 */ /* 0x002fe200078e02ff */
[----:B------:R0:W3:Y:S01]  /*19a0*/  @!P0 LDG.E.U16 R18, desc[UR14][R12.64] ;  /* 0x0000000e0c128981 */ /* 0x0000e2000c1e1500 */
[----:B------:R-:W1:Y:S01]  /*19b0*/  LDC R20, c[0x0][0x238] ;  /* 0x00008e00ff147b82 */ /* 0x000e620000000800 */
[----:B------:R-:W-:Y:S01]  /*19c0*/  PRMT R6, RZ, 0x7610, R6 ;  /* 0x00007610ff067816 */ /* 0x000fe20000000006 */
[----:B------:R-:W-:-:S04]  /*19d0*/  IMAD.WIDE R16, R16, 0x2, R88 ;  /* 0x0000000210107825 */ /* 0x000fc800078e0258 */
[----:B------:R-:W-:Y:S01]  /*19e0*/  IMAD R22, R125, R22, RZ ;  /* 0x000000167d167224 */ /* 0x000fe200078e02ff */
[----:B------:R-:W3:Y:S04]  /*19f0*/  @!P3 LDG.E.U16 R11, desc[UR14][R16.64] ;  /* 0x0000000e100bb981 */ /* 0x000ee8000c1e1500 */
[----:B------:R1:W5:Y:S01]  /*1a00*/  @!P4 LDG.E.U16 R6, desc[UR14][R8.64] ;  /* 0x0000000e0806c981 */ /* 0x000362000c1e1500 */
[----:B--2---:R-:W-:-:S04]  /*1a10*/  IMAD R21, R124, R21, RZ ;  /* 0x000000157c157224 */ /* 0x004fc800078e02ff */
[--C-:B0-----:R-:W-:Y:S02]  /*1a20*/  IMAD.WIDE R12, R21, 0x2, R88.reuse ;  /* 0x00000002150c7825 */ /* 0x101fe400078e0258 */
[----:B------:R-:W0:Y:S02]  /*1a30*/  LDC R21, c[0x0][0x238] ;  /* 0x00008e00ff157b82 */ /* 0x000e240000000800 */
[----:B-1----:R-:W-:Y:S02]  /*1a40*/  IMAD R20, R123, R20, RZ ;  /* 0x000000147b147224 */ /* 0x002fe400078e02ff */
[----:B------:R-:W-:-:S04]  /*1a50*/  IMAD.WIDE R8, R22, 0x2, R88 ;  /* 0x0000000216087825 */ /* 0x000fc800078e0258 */
[----:B------:R-:W-:Y:S01]  /*1a60*/  IMAD.WIDE R16, R20, 0x2, R88 ;  /* 0x0000000214107825 */ /* 0x000fe200078e0258 */
[----:B------:R-:W1:Y:S08]  /*1a70*/  LDC R22, c[0x0][0x238] ;  /* 0x00008e00ff167b82 */ /* 0x000e700000000800 */
[----:B------:R-:W2:Y:S01]  /*1a80*/  LDC R20, c[0x0][0x238] ;  /* 0x00008e00ff147b82 */ /* 0x000ea20000000800 */
[----:B------:R-:W-:-:S02]  /*1a90*/  ISETP.GE.AND P1, PT, R125, UR16, PT ;  /* 0x000000107d007c0c */ /* 0x000fc4000bf26270 */
[----:B------:R-:W-:Y:S02]  /*1aa0*/  ISETP.GE.AND P3, PT, R123, UR16, PT ;  /* 0x000000107b007c0c */ /* 0x000fe4000bf66270 */
[----:B------:R-:W-:Y:S02]  /*1ab0*/  ISETP.GE.AND P2, PT, R124, UR16, PT ;  /* 0x000000107c007c0c */ /* 0x000fe4000bf46270 */
[C---:B------:R-:W-:Y:S02]  /*1ac0*/  ISETP.GE.AND P0, PT, R122.reuse, UR16, PT ;  /* 0x000000107a007c0c */ /* 0x040fe4000bf06270 */
[----:B------:R-:W-:Y:S02]  /*1ad0*/  PRMT R14, RZ, 0x7610, R14 ;  /* 0x00007610ff0e7816 */ /* 0x000fe4000000000e */
[----:B------:R-:W-:Y:S01]  /*1ae0*/  PRMT R4, RZ, 0x7610, R4 ;  /* 0x00007610ff047816 */ /* 0x000fe20000000004 */
[----:B0-----:R-:W-:Y:S01]  /*1af0*/  IMAD R21, R122, R21, RZ ;  /* 0x000000157a157224 */ /* 0x001fe200078e02ff */
[----:B------:R-:W-:-:S02]  /*1b00*/  PRMT R10, RZ, 0x7610, R10 ;  /* 0x00007610ff0a7816 */ /* 0x000fc4000000000a */
[----:B------:R-:W-:Y:S01]  /*1b10*/  ISETP.GE.AND P4, PT, R120, UR16, PT ;  /* 0x0000001078007c0c */ /* 0x000fe2000bf86270 */
[----:B------:R0:W3:Y:S01]  /*1b20*/  @!P1 LDG.E.U16 R14, desc[UR14][R8.64] ;  /* 0x0000000e080e9981 */ /* 0x0000e2000c1e1500 */
[----:B------:R-:W-:-:S03]  /*1b30*/  ISETP.GE.AND P1, PT, R119, UR16, PT ;  /* 0x0000001077007c0c */ /* 0x000fc6000bf26270 */
[----:B------:R0:W3:Y:S01]  /*1b40*/  @!P3 LDG.E.U16 R4, desc[UR14][R16.64] ;  /* 0x0000000e1004b981 */ /* 0x0000e2000c1e1500 */
[----:B-1----:R-:W-:Y:S02]  /*1b50*/  IMAD R22, R119, R22, RZ ;  /* 0x0000001677167224 */ /* 0x002fe400078e02ff */
[----:B--2---:R-:W-:Y:S01]  /*1b60*/  IMAD R20, R120, R20, RZ ;  /* 0x0000001478147224 */ /* 0x004fe200078e02ff */
[----:B------:R1:W2:Y:S01]  /*1b70*/  @!P2 LDG.E.U16 R10, desc[UR14][R12.64] ;  /* 0x0000000e0c0aa981 */ /* 0x0002a2000c1e1500 */
[----:B0-----:R-:W-:Y:S01]  /*1b80*/  IMAD.WIDE R8, R21, 0x2, R88 ;  /* 0x0000000215087825 */ /* 0x001fe200078e0258 */
[----:B------:R-:W-:-:S03]  /*1b90*/  PRMT R17, RZ, 0x7610, R17 ;  /* 0x00007610ff117816 */ /* 0x000fc60000000011 */
[----:B------:R-:W-:Y:S01]  /*1ba0*/  IMAD.WIDE R20, R20, 0x2, R88 ;  /* 0x0000000214147825 */ /* 0x000fe200078e0258 */
[----:B------:R-:W-:Y:S02]  /*1bb0*/  ISETP.GE.AND P2, PT, R118, UR16, PT ;  /* 0x0000001076007c0c */ /* 0x000fe4000bf46270 */
[----:B-1----:R-:W-:Y:S01]  /*1bc0*/  PRMT R13, RZ, 0x7610, R13 ;  /* 0x00007610ff0d7816 */ /* 0x002fe2000000000d */
[----:B------:R0:W2:Y:S01]  /*1bd0*/  @!P0 LDG.E.U16 R17, desc[UR14][R8.64] ;  /* 0x0000000e08118981 */ /* 0x0000a2000c1e1500 */
[----:B------:R-:W-:-:S04]  /*1be0*/  IMAD.WIDE R22, R22, 0x2, R88 ;  /* 0x0000000216167825 */ /* 0x000fc800078e0258 */
[----:B------:R-:W-:Y:S01]  /*1bf0*/  IMAD R90, R118, R90, RZ ;  /* 0x0000005a765a7224 */ /* 0x000fe200078e02ff */
[----:B------:R1:W2:Y:S01]  /*1c00*/  @!P4 LDG.E.U16 R13, desc[UR14][R20.64] ;  /* 0x0000000e140dc981 */ /* 0x0002a2000c1e1500 */
[----:B0-----:R-:W-:Y:S02]  /*1c10*/  PRMT R9, RZ, 0x7610, R9 ;  /* 0x00007610ff097816 */ /* 0x001fe40000000009 */
[----:B------:R-:W-:Y:S01]  /*1c20*/  IMAD.WIDE R90, R90, 0x2, R88 ;  /* 0x000000025a5a7825 */ /* 0x000fe200078e0258 */
[----:B-1----:R-:W-:-:S03]  /*1c30*/  PRMT R20, RZ, 0x7610, R20 ;  /* 0x00007610ff147816 */ /* 0x002fc60000000014 */
[----:B------:R0:W2:Y:S04]  /*1c40*/  @!P1 LDG.E.U16 R9, desc[UR14][R22.64] ;  /* 0x0000000e16099981 */ /* 0x0000a8000c1e1500 */
[----:B------:R1:W2:Y:S01]  /*1c50*/  @!P2 LDG.E.U16 R20, desc[UR14][R90.64] ;  /* 0x0000000e5a14a981 */ /* 0x0002a2000c1e1500 */
[----:B0-----:R-:W0:Y:S08]  /*1c60*/  LDC R23, c[0x0][0x238] ;  /* 0x00008e00ff177b82 */ /* 0x001e300000000800 */
[----:B-1----:R-:W1:Y:S01]  /*1c70*/  LDC R91, c[0x0][0x238] ;  /* 0x00008e00ff5b7b82 */ /* 0x002e620000000800 */
[----:B------:R-:W-:-:S02]  /*1c80*/  ISETP.GE.AND P0, PT, R116, UR16, PT ;  /* 0x0000001074007c0c */ /* 0x000fc4000bf06270 */
[----:B------:R-:W-:Y:S01]  /*1c90*/  PRMT R16, RZ, 0x7610, R16 ;  /* 0x00007610ff107816 */ /* 0x000fe20000000010 */
[----:B0-----:R-:W-:-:S04]  /*1ca0*/  IMAD R23, R116, R23, RZ ;  /* 0x0000001774177224 */ /* 0x001fc800078e02ff */
[----:B------:R-:W-:-:S04]  /*1cb0*/  IMAD.WIDE R22, R23, 0x2, R88 ;  /* 0x0000000217167825 */ /* 0x000fc800078e0258 */
[----:B-1----:R-:W-:Y:S02]  /*1cc0*/  IMAD R91, R115, R91, RZ ;  /* 0x0000005b735b7224 */ /* 0x002fe400078e02ff */
[----:B------:R0:W2:Y:S02]  /*1cd0*/  @!P0 LDG.E.U16 R16, desc[UR14][R22.64] ;  /* 0x0000000e16108981 */ /* 0x0000a4000c1e1500 */
[----:B0-----:R-:W-:Y:S02]  /*1ce0*/  IMAD.WIDE R22, R91, 0x2, R88 ;  /* 0x000000025b167825 */ /* 0x001fe400078e0258 */
[----:B------:R-:W0:Y:S01]  /*1cf0*/  LDC R91, c[0x0][0x238] ;  /* 0x00008e00ff5b7b82 */ /* 0x000e220000000800 */
[----:B------:R-:W-:Y:S02]  /*1d00*/  ISETP.GE.AND P1, PT, R115, UR16, PT ;  /* 0x0000001073007c0c */ /* 0x000fe4000bf26270 */
[----:B------:R-:W-:Y:S02]  /*1d10*/  ISETP.GE.AND P0, PT, R114, UR16, PT ;  /* 0x0000001072007c0c */ /* 0x000fe4000bf06270 */
[----:B------:R-:W-:-:S02]  /*1d20*/  PRMT R12, RZ, 0x7610, R12 ;  /* 0x00007610ff0c7816 */ /* 0x000fc4000000000c */
[----:B------:R-:W-:-:S07]  /*1d30*/  PRMT R8, RZ, 0x7610, R8 ;  /* 0x00007610ff087816 */ /* 0x000fce0000000008 */
[----:B------:R1:W2:Y:S01]  /*1d40*/  @!P1 LDG.E.U16 R12, desc[UR14][R22.64] ;  /* 0x0000000e160c9981 */ /* 0x0002a2000c1e1500 */
[----:B0-----:R-:W-:-:S04]  /*1d50*/  IMAD R91, R114, R91, RZ ;  /* 0x0000005b725b7224 */ /* 0x001fc800078e02ff */
[----:B-1----:R-:W-:-:S05]  /*1d60*/  IMAD.WIDE R22, R91, 0x2, R88 ;  /* 0x000000025b167825 */ /* 0x002fca00078e0258 */
[----:B------:R0:W2:Y:S01]  /*1d70*/  @!P0 LDG.E.U16 R8, desc[UR14][R22.64] ;  /* 0x0000000e16088981 */ /* 0x0000a2000c1e1500 */
[----:B------:R-:W-:Y:S01]  /*1d80*/  BAR.SYNC.DEFER_BLOCKING 0x0 ;  /* 0x0000000000007b1d */ /* 0x000fe20000010000 */
[----:B------:R-:W-:Y:S01]  /*1d90*/  ISETP.GE.AND P1, PT, R108, UR16, PT ;  /* 0x000000106c007c0c */ /* 0x000fe2000bf26270 */
[----:B0-----:R-:W-:Y:S02]  /*1da0*/  IMAD.MOV.U32 R22, RZ, RZ, R106 ;  /* 0x000000ffff167224 */ /* 0x001fe400078e006a */
[--C-:B------:R-:W-:Y:S01]  /*1db0*/  IMAD.MOV.U32 R23, RZ, RZ, R7.reuse ;  /* 0x000000ffff177224 */ /* 0x100fe200078e0007 */
[----:B------:R-:W-:Y:S01]  /*1dc0*/  PRMT R7, RZ, 0x7610, R7 ;  /* 0x00007610ff077816 */ /* 0x000fe20000000007 */
[----:B------:R-:W-:Y:S01]  /*1dd0*/  IMAD.WIDE R90, R110, 0x2, R22 ;  /* 0x000000026e5a7825 */ /* 0x000fe200078e0216 */
[----:B------:R-:W-:-:S07]  /*1de0*/  PRMT R21, RZ, 0x7610, R21 ;  /* 0x00007610ff157816 */ /* 0x000fce0000000015 */
[----:B------:R0:W2:Y:S02]  /*1df0*/  @!P1 LDG.E.U16 R7, desc[UR14][R90.64] ;  /* 0x0000000e5a079981 */ /* 0x0000a4000c1e1500 */
[----:B0-----:R-:W-:Y:S02]  /*1e00*/  IMAD.MOV.U32 R90, RZ, RZ, R93 ;  /* 0x000000ffff5a7224 */ /* 0x001fe400078e005d */
[----:B------:R-:W-:Y:S02]  /*1e10*/  IMAD.MOV.U32 R91, RZ, RZ, R92 ;  /* 0x000000ffff5b7224 */ /* 0x000fe400078e005c */
[----:B------:R-:W-:Y:S01]  /*1e20*/  IMAD.WIDE R92, R110, 0x2, R90 ;  /* 0x000000026e5c7825 */ /* 0x000fe200078e025a */
[----:B------:R-:W-:-:S04]  /*1e30*/  PRMT R106, RZ, 0x7610, R106 ;  /* 0x00007610ff6a7816 */ /* 0x000fc8000000006a */
        /* <DEDUP_REMOVED lines=24> */
[----:B----4-:R0:W-:Y:S04]  /*1fc0*/  STS.U16 [R3+UR12], R105 ;  /* 0x0000006903007988 */ /* 0x0101e8000800040c */
[----:B------:R1:W4:Y:S02]  /*1fd0*/  @!P1 LDG.E.U16 R121, desc[UR14][R102.64] ;  /* 0x0000000e66799981 */ /* 0x000324000c1e1500 */
[----:B-1----:R-:W-:-:S02]  /*1fe0*/  IMAD.MOV.U32 R102, RZ, RZ, R107 ;  /* 0x000000ffff667224 */ /* 0x002fc400078e006b */
[----:B------:R-:W-:Y:S01]  /*1ff0*/  IMAD.MOV.U32 R103, RZ, RZ, R104 ;  /* 0x000000ffff677224 */ /* 0x000fe200078e0068 */
[----:B------:R-:W-:Y:S01]  /*2000*/  PRMT R107, RZ, 0x7610, R107 ;  /* 0x00007610ff6b7816 */ /* 0x000fe2000000006b */
[----:B0-----:R-:W-:-:S05]  /*2010*/  IMAD.WIDE R104, R110, 0x2, R102 ;  /* 0x000000026e687825 */ /* 0x001fca00078e0266 */
[----:B------:R0:W4:Y:S04]  /*2020*/  @!P1 LDG.E.U16 R107, desc[UR14][R104.64] ;  /* 0x0000000e686b9981 */ /* 0x000128000c1e1500 */
[----:B-----5:R-:W-:Y:S01]  /*2030*/  STS.U16 [R3+UR12+0x400], R6 ;  /* 0x0004000603007988 */ /* 0x020fe2000800040c */
[----:B0-----:R-:W-:-:S03]  /*2040*/  LOP3.LUT R105, R3, 0x20, RZ, 0x3c, !PT ;  /* 0x0000002003697812 */ /* 0x001fc600078e3cff */
[----:B---3--:R0:W-:Y:S01]  /*2050*/  STS.U16 [R3+UR12+0x800], R4 ;  /* 0x0008000403007988 */ /* 0x0081e2000800040c */
[C---:B------:R-:W-:Y:S01]  /*2060*/  LOP3.LUT R104, R3.reuse, 0x40, RZ, 0x3c, !PT ;  /* 0x0000004003687812 */ /* 0x040fe200078e3cff */
[----:B------:R-:W-:Y:S02]  /*2070*/  USHF.L.U32 UR6, UR17, 0x6, URZ ;  /* 0x0000000611067899 */ /* 0x000fe4000800063f */
[----:B--2---:R-:W-:Y:S01]  /*2080*/  STS.U16 [R3+UR12+0xc00], R20 ;  /* 0x000c001403007988 */ /* 0x004fe2000800040c */
[----:B------:R-:W-:Y:S01]  /*2090*/  UMOV UR22, UR4 ;  /* 0x0000000400167c82 */ /* 0x000fe20008000000 */
[----:B------:R-:W-:Y:S01]  /*20a0*/  UMOV UR23, 0x80000020 ;  /* 0x8000002000177882 */ /* 0x000fe20000000000 */
[----:B------:R-:W-:Y:S01]  /*20b0*/  UMOV UR21, 0x40000040 ;  /* 0x4000004000157882 */ /* 0x000fe20000000000 */
[----:B------:R-:W-:Y:S01]  /*20c0*/  STS.U16 [R105+UR12+0x100], R19 ;  /* 0x0001001369007988 */ /* 0x000fe2000800040c */
[----:B------:R-:W-:Y:S01]  /*20d0*/  UMOV UR8, 0x80 ;  /* 0x0000008000087882 */ /* 0x000fe20000000000 */
[----:B------:R-:W-:Y:S01]  /*20e0*/  UMOV UR9, 0x40000040 ;  /* 0x4000004000097882 */ /* 0x000fe20000000000 */
[----:B------:R-:W-:Y:S01]  /*20f0*/  UMOV UR7, URZ ;  /* 0x0000003f00077c82 */ /* 0x000fe20008000000 */
[----:B------:R-:W-:Y:S01]  /*2100*/  STS.U16 [R105+UR12+0x500], R18 ;  /* 0x0005001269007988 */ /* 0x000fe2000800040c */
[----:B0-----:R-:W0:Y:S03]  /*2110*/  LDC R4, c[0x0][0x238] ;  /* 0x00008e00ff047b82 */ /* 0x001e260000000800 */
[----:B------:R-:W-:Y:S04]  /*2120*/  STS.U16 [R105+UR12+0x900], R17 ;  /* 0x0009001169007988 */ /* 0x000fe8000800040c */
[----:B------:R1:W-:Y:S04]  /*2130*/  STS.U16 [R105+UR12+0xd00], R16 ;  /* 0x000d001069007988 */ /* 0x0003e8000800040c */
[----:B------:R-:W-:Y:S04]  /*2140*/  STS.U16 [R104+UR12+0x200], R15 ;  /* 0x0002000f68007988 */ /* 0x000fe8000800040c */
[----:B------:R-:W-:Y:S01]  /*2150*/  STS.U16 [R104+UR12+0x600], R14 ;  /* 0x0006000e68007988 */ /* 0x000fe2000800040c */
[----:B-1----:R-:W-:-:S03]  /*2160*/  LOP3.LUT R105, R3, 0x60, RZ, 0x3c, !PT ;  /* 0x0000006003697812 */ /* 0x002fc600078e3cff */
[----:B------:R-:W-:Y:S04]  /*2170*/  STS.U16 [R104+UR12+0xa00], R13 ;  /* 0x000a000d68007988 */ /* 0x000fe8000800040c */
        /* <DEDUP_REMOVED lines=11> */
[----:B----4-:R-:W-:Y:S04]  /*2230*/  STS.U16 [R2+UR12+0x5800], R121 ;  /* 0x0058007902007988 */ /* 0x010fe8000800040c */
[----:B------:R1:W-:Y:S01]  /*2240*/  STS.U16 [R2+UR12+0x5c00], R107 ;  /* 0x005c006b02007988 */ /* 0x0003e2000800040c */
[----:B------:R2:W-:Y:S06]  /*2250*/  MEMBAR.ALL.CTA ;  /* 0x0000000000007992 */ /* 0x0005ec0000008000 */
[----:B--2---:R-:W2:Y:S01]  /*2260*/  FENCE.VIEW.ASYNC.S ;  /* 0x00000000000073c6 */ /* 0x004ea20000000000 */
[----:B------:R-:W-:-:S04]  /*2270*/  ULOP3.LUT UR6, UR6, 0x300, URZ, 0xc0, !UPT ;  /* 0x0000030006067892 */ /* 0x000fc8000f8ec03f */
[----:B------:R-:W-:Y:S01]  /*2280*/  ULEA.HI UR6, UR12, UR6, URZ, 0x1c ;  /* 0x000000060c067291 */ /* 0x000fe2000f8fe03f */
[----:B--2---:R-:W-:Y:S03]  /*2290*/  BAR.SYNC.DEFER_BLOCKING 0x0 ;  /* 0x0000000000007b1d */ /* 0x004fe60000010000 */
[----:B------:R-:W-:-:S07]  /*22a0*/  ULOP3.LUT UR6, UR6, 0x3fff, URZ, 0xc0, !UPT ;  /* 0x00003fff06067892 */ /* 0x000fce000f8ec03f */
[----:B------:R-:W-:Y:S01]  /*22b0*/  UMOV UR20, UR6 ;  /* 0x0000000600147c82 */ /* 0x000fe20008000000 */
[----:B------:R-:W-:-:S06]  /*22c0*/  WARPGROUP.ARRIVE ;  /* 0x00000000000079c5 */ /* 0x000fcc0000000000 */
[----:B------:R-:W-:Y:S01]  /*22d0*/  HGMMA.64x128x16.F32.BF16 R24, gdesc[UR20].tnspA, R24 ;  /* 0x21e00000141879f0 */ /* 0x000fe20008701818 */
[----:B------:R-:W-:Y:S01]  /*22e0*/  UIADD3.64 UR8, UR6, UR8, URZ ;  /* 0x0000000806087297 */ /* 0x000fe2000fffe03f */
[----:B------:R-:W-:-:S05]  /*22f0*/  VIADD R5, R5, 0xffffffff ;  /* 0xffffffff05057836 */ /* 0x000fca0000000000 */
[----:B------:R-:W-:-:S05]  /*2300*/  ISETP.NE.U32.AND P0, PT, R5, RZ, PT ;  /* 0x000000ff0500720c */ /* 0x000fca0003f05070 */
[----:B------:R-:W-:Y:S01]  /*2310*/  HGMMA.64x128x16.F32.BF16 R24, gdesc[UR8].tnspA, R24, gsb0 ;  /* 0x21e00000081879f0 */ /* 0x000fe20008001818 */
[----:B------:R-:W-:-:S04]  /*2320*/  IMAD.WIDE R102, R111, 0x2, R102 ;  /* 0x000000026f667825 */ /* 0x000fc800078e0266 */
[----:B------:R-:W-:-:S04]  /*2330*/  IMAD.WIDE R100, R111, 0x2, R100 ;  /* 0x000000026f647825 */ /* 0x000fc800078e0264 */
[----:B------:R-:W-:-:S04]  /*2340*/  IMAD.WIDE R98, R111, 0x2, R98 ;  /* 0x000000026f627825 */ /* 0x000fc800078e0262 */
[----:B------:R-:W-:Y:S01]  /*2350*/  IMAD.WIDE R96, R111, 0x2, R96 ;  /* 0x000000026f607825 */ /* 0x000fe200078e0260 */
[----:B------:R-:W-:-:S03]  /*2360*/  UIADD3 UR16, UR16, -0x20, URZ ;  /* 0xffffffe010107890 */ /* 0x000fc6000fffe03f */
[----:B-1----:R-:W-:Y:S02]  /*2370*/  IMAD.MOV.U32 R107, RZ, RZ, R102 ;  /* 0x000000ffff6b7224 */ /* 0x002fe400078e0066 */
[----:B------:R-:W-:Y:S02]  /*2380*/  IMAD.MOV.U32 R104, RZ, RZ, R103 ;  /* 0x000000ffff687224 */ /* 0x000fe400078e0067 */
[----:B------:R-:W-:-:S04]  /*2390*/  IMAD.WIDE R94, R111, 0x2, R94 ;  /* 0x000000026f5e7825 */ /* 0x000fc800078e025e */
[----:B------:R-:W-:Y:S02]  /*23a0*/  IMAD.MOV.U32 R102, RZ, RZ, R100 ;  /* 0x000000ffff667224 */ /* 0x000fe400078e0064 */
[----:B------:R-:W-:Y:S02]  /*23b0*/  IMAD.MOV.U32 R103, RZ, RZ, R101 ;  /* 0x000000ffff677224 */ /* 0x000fe400078e0065 */
[----:B------:R-:W-:-:S04]  /*23c0*/  IMAD.WIDE R92, R111, 0x2, R92 ;  /* 0x000000026f5c7825 */ /* 0x000fc800078e025c */
[----:B------:R-:W-:Y:S02]  /*23d0*/  IMAD.MOV.U32 R100, RZ, RZ, R98 ;  /* 0x000000ffff647224 */ /* 0x000fe400078e0062 */
[----:B------:R-:W-:Y:S02]  /*23e0*/  IMAD.MOV.U32 R101, RZ, RZ, R99 ;  /* 0x000000ffff657224 */ /* 0x000fe400078e0063 */
[----:B0-----:R-:W-:Y:S02]  /*23f0*/  IMAD.SHL.U32 R4, R4, 0x20, RZ ;  /* 0x0000002004047824 */ /* 0x001fe400078e00ff */
[----:B------:R-:W-:-:S04]  /*2400*/  IMAD.WIDE R90, R111, 0x2, R90 ;  /* 0x000000026f5a7825 */ /* 0x000fc800078e025a */
[----:B------:R-:W-:-:S04]  /*2410*/  IMAD.WIDE R22, R111, 0x2, R22 ;  /* 0x000000026f167825 */ /* 0x000fc800078e0216 */
[----:B------:R-:W-:Y:S02]  /*2420*/  IMAD.MOV.U32 R98, RZ, RZ, R96 ;  /* 0x000000ffff627224 */ /* 0x000fe400078e0060 */
[----:B------:R-:W-:Y:S02]  /*2430*/  IMAD.MOV.U32 R99, RZ, RZ, R97 ;  /* 0x000000ffff637224 */ /* 0x000fe400078e0061 */
[----:B------:R-:W-:Y:S02]  /*2440*/  IMAD.MOV.U32 R96, RZ, RZ, R94 ;  /* 0x000000ffff607224 */ /* 0x000fe400078e005e */
[----:B------:R-:W-:Y:S02]  /*2450*/  IMAD.MOV.U32 R97, RZ, RZ, R95 ;  /* 0x000000ffff617224 */ /* 0x000fe400078e005f */
[----:B------:R-:W-:Y:S02]  /*2460*/  IMAD.MOV.U32 R94, RZ, RZ, R92 ;  /* 0x000000ffff5e7224 */ /* 0x000fe400078e005c */
[----:B------:R-:W-:-:S02]  /*2470*/  IMAD.MOV.U32 R95, RZ, RZ, R93 ;  /* 0x000000ffff5f7224 */ /* 0x000fc400078e005d */
[----:B------:R-:W-:-:S04]  /*2480*/  IMAD.WIDE R88, R4, 0x2, R88 ;  /* 0x0000000204587825 */ /* 0x000fc800078e0258 */
[----:B------:R-:W-:Y:S02]  /*2490*/  IMAD.MOV.U32 R93, RZ, RZ, R90 ;  /* 0x000000ffff5d7224 */ /* 0x000fe400078e005a */
[----:B------:R-:W-:Y:S02]  /*24a0*/  IMAD.MOV.U32 R92, RZ, RZ, R91 ;  /* 0x000000ffff5c7224 */ /* 0x000fe400078e005b */
[----:B------:R-:W-:Y:S02]  /*24b0*/  IMAD.MOV.U32 R106, RZ, RZ, R22 ;  /* 0x000000ffff6a7224 */ /* 0x000fe400078e0016 */
[----:B------:R-:W-:Y:S01]  /*24c0*/  IMAD.MOV.U32 R7, RZ, RZ, R23 ;  /* 0x000000ffff077224 */ /* 0x000fe200078e0017 */
[----:B------:R-:W-:Y:S02]  /*24d0*/  WARPGROUP.DEPBAR.LE gsb0, 0x0 ;  /* 0x00008000000079c5 */ /* 0x000fe40000010000 */
[----:B------:R-:W-:Y:S05]  /*24e0*/  @P0 BRA `(.L_x_1) ;  /* 0xfffffff0007c0947 */ /* 0x000fea000383ffff */
[----:B------:R-:W-:Y:S02]  /*24f0*/  F2FP.BF16.F32.PACK_AB R83, R87, R83 ;  /* 0x000000535753723e */ /* 0x000fe400000010ff */
[----:B------:R-:W-:Y:S02]  /*2500*/  F2FP.BF16.F32.PACK_AB R82, R86, R82 ;  /* 0x000000525652723e */ /* 0x000fe400000010ff */
[----:B------:R-:W-:Y:S02]  /*2510*/  F2FP.BF16.F32.PACK_AB R81, R85, R81 ;  /* 0x000000515551723e */ /* 0x000fe400000010ff */
[----:B------:R-:W-:Y:S02]  /*2520*/  F2FP.BF16.F32.PACK_AB R80, R84, R80 ;  /* 0x000000505450723e */ /* 0x000fe400000010ff */
[----:B------:R-:W-:Y:S02]  /*2530*/  F2FP.BF16.F32.PACK_AB R75, R79, R75 ;  /* 0x0000004b4f4b723e */ /* 0x000fe400000010ff */
[----:B------:R-:W-:-:S02]  /*2540*/  F2FP.BF16.F32.PACK_AB R74, R78, R74 ;  /* 0x0000004a4e4a723e */ /* 0x000fc400000010ff */
        /* <DEDUP_REMOVED lines=25> */
[----:B------:R-:W-:-:S07]  /*26e0*/  F2FP.BF16.F32.PACK_AB R24, R28, R24 ;  /* 0x000000181c18723e */ /* 0x000fce00000010ff */
.L_x_0:
[----:B------:R-:W0:Y:S01]  /*26f0*/  S2R R6, SR_TID.X ;  /* 0x0000000000067919 */ /* 0x000e220000002100 */
[----:B------:R-:W-:Y:S01]  /*2700*/  IMAD.U32 R45, RZ, RZ, UR13 ;  /* 0x0000000dff2d7e24 */ /* 0x000fe2000f8e00ff */
[----:B------:R-:W1:Y:S01]  /*2710*/  LDC R7, c[0x0][0x248] ;  /* 0x00009200ff077b82 */ /* 0x000e620000000800 */
[----:B------:R-:W-:Y:S01]  /*2720*/  ULDC UR4, c[0x0][0x244] ;  /* 0x0000910000047ab9 */ /* 0x000fe20000000800 */
[----:B------:R-:W-:Y:S01]  /*2730*/  ULDC.64 UR6, c[0x0][0x228] ;  /* 0x00008a0000067ab9 */ /* 0x000fe20000000a00 */
[----:B------:R-:W-:Y:S01]  /*2740*/  IMAD R91, R112, UR4, RZ ;  /* 0x00000004705b7c24 */ /* 0x000fe2000f8e02ff */
[C-C-:B------:R-:W-:Y:S01]  /*2750*/  LOP3.LUT R93, R45.reuse, 0x7c, R0.reuse, 0xfe, !PT ;  /* 0x0000007c2d5d7812 */ /* 0x140fe200078efe00 */
[----:B------:R-:W-:Y:S01]  /*2760*/  ULDC.64 UR4, c[0x0][0x220] ;  /* 0x0000880000047ab9 */ /* 0x000fe20000000a00 */
[C-C-:B------:R-:W-:Y:S02]  /*2770*/  LOP3.LUT R92, R45.reuse, 0x7a, R0.reuse, 0xfe, !PT ;  /* 0x0000007a2d5c7812 */ /* 0x140fe400078efe00 */
[----:B------:R-:W-:-:S02]  /*2780*/  LOP3.LUT R8, R45, 0x76, R0, 0xfe, !PT ;  /* 0x000000762d087812 */ /* 0x000fc400078efe00 */
[C-C-:B------:R-:W-:Y:S02]  /*2790*/  LOP3.LUT R70, R45.reuse, 0x72, R0.reuse, 0xfe, !PT ;  /* 0x000000722d467812 */ /* 0x140fe400078efe00 */
[C-C-:B------:R-:W-:Y:S02]  /*27a0*/  LOP3.LUT R10, R45.reuse, 0x6a, R0.reuse, 0xfe, !PT ;  /* 0x0000006a2d0a7812 */ /* 0x140fe400078efe00 */
[C-C-:B------:R-:W-:Y:S02]  /*27b0*/  LOP3.LUT R9, R45.reuse, 0x60, R0.reuse, 0xfe, !PT ;  /* 0x000000602d097812 */ /* 0x140fe400078efe00 */
[C-C-:B------:R-:W-:Y:S02]  /*27c0*/  LOP3.LUT R18, R45.reuse, 0x5e, R0.reuse, 0xfe, !PT ;  /* 0x0000005e2d127812 */ /* 0x140fe400078efe00 */
[C-C-:B------:R-:W-:Y:S02]  /*27d0*/  LOP3.LUT R16, R45.reuse, 0x5c, R0.reuse, 0xfe, !PT ;  /* 0x0000005c2d107812 */ /* 0x140fe400078efe00 */
[----:B------:R-:W-:-:S02]  /*27e0*/  LOP3.LUT R20, R45, 0x5a, R0, 0xfe, !PT ;  /* 0x0000005a2d147812 */ /* 0x000fc400078efe00 */
[C-C-:B------:R-:W-:Y:S02]  /*27f0*/  LOP3.LUT R17, R45.reuse, 0x58, R0.reuse, 0xfe, !PT ;  /* 0x000000582d117812 */ /* 0x140fe400078efe00 */
[C-C-:B------:R-:W-:Y:S02]  /*2800*/  LOP3.LUT R21, R45.reuse, 0x56, R0.reuse, 0xfe, !PT ;  /* 0x000000562d157812 */ /* 0x140fe400078efe00 */
[C-C-:B------:R-:W-:Y:S02]  /*2810*/  LOP3.LUT R22, R45.reuse, 0x54, R0.reuse, 0xfe, !PT ;  /* 0x000000542d167812 */ /* 0x140fe400078efe00 */
[C-C-:B------:R-:W-:Y:S01]  /*2820*/  LOP3.LUT R23, R45.reuse, 0x52, R0.reuse, 0xfe, !PT ;  /* 0x000000522d177812 */ /* 0x140fe200078efe00 */
[C---:B0-----:R-:W-:Y:S01]  /*2830*/  IMAD.SHL.U32 R2, R6.reuse, 0x10, RZ ;  /* 0x0000001006027824 */ /* 0x041fe200078e00ff */
[C---:B------:R-:W-:Y:S01]  /*2840*/  LOP3.LUT R11, R6.reuse, 0x1ff, RZ, 0xc0, !PT ;  /* 0x000001ff060b7812 */ /* 0x040fe200078ec0ff */
[C---:B------:R-:W-:Y:S01]  /*2850*/  IMAD.SHL.U32 R4, R6.reuse, 0x200, RZ ;  /* 0x0000020006047824 */ /* 0x040fe200078e00ff */
[----:B------:R-:W-:Y:S01]  /*2860*/  LOP3.LUT R19, R45, 0x50, R0, 0xfe, !PT ;  /* 0x000000502d137812 */ /* 0x000fe200078efe00 */
[----:B------:R-:W-:Y:S01]  /*2870*/  IMAD.SHL.U32 R3, R6, 0x8, RZ ;  /* 0x0000000806037824 */ /* 0x000fe200078e00ff */
[----:B------:R-:W-:-:S02]  /*2880*/  LOP3.LUT R2, R2, 0x70, RZ, 0xc0, !PT ;  /* 0x0000007002027812 */ /* 0x000fc400078ec0ff */
[----:B------:R-:W-:Y:S02]  /*2890*/  LOP3.LUT R5, R4, 0x1000, RZ, 0xc0, !PT ;  /* 0x0000100004057812 */ /* 0x000fe400078ec0ff */
[----:B------:R-:W-:Y:S02]  /*28a0*/  LOP3.LUT R3, R3, 0xf80, RZ, 0xc0, !PT ;  /* 0x00000f8003037812 */ /* 0x000fe400078ec0ff */
[----:B------:R-:W-:Y:S02]  /*28b0*/  IADD3 R2, R5, UR12, R2 ;  /* 0x0000000c05027c10 */ /* 0x000fe4000fffe002 */
[----:B------:R-:W-:Y:S01]  /*28c0*/  LEA R11, R11, UR12, 0x4 ;  /* 0x0000000c0b0b7c11 */ /* 0x000fe2000f8e20ff */
[----:B------:R-:W-:Y:S01]  /*28d0*/  BAR.SYNC.DEFER_BLOCKING 0x0 ;  /* 0x0000000000007b1d */ /* 0x000fe20000010000 */
[----:B------:R-:W-:Y:S01]  /*28e0*/  LOP3.LUT R5, R45, 0x78, R0, 0xfe, !PT ;  /* 0x000000782d057812 */ /* 0x000fe200078efe00 */
[----:B------:R-:W-:Y:S01]  /*28f0*/  IMAD.IADD R79, R3, 0x1, R2 ;  /* 0x00000001034f7824 */ /* 0x000fe200078e0202 */
        /* <DEDUP_REMOVED lines=11> */
[----:B------:R-:W-:Y:S01]  /*29b0*/  STSM.16.M88.4 [R79], R24 ;  /* 0x000000184f007844 */ /* 0x000fe20000000200 */
[C-C-:B------:R-:W-:Y:S02]  /*29c0*/  LOP3.LUT R61, R45.reuse, 0x38, R0.reuse, 0xfe, !PT ;  /* 0x000000382d3d7812 */ /* 0x140fe400078efe00 */
[C-C-:B------:R-:W-:Y:S01]  /*29d0*/  LOP3.LUT R69, R45.reuse, 0x36, R0.reuse, 0xfe, !PT ;  /* 0x000000362d457812 */ /* 0x140fe200078efe00 */
[----:B------:R-:W-:Y:S01]  /*29e0*/  BAR.SYNC.DEFER_BLOCKING 0x0 ;  /* 0x0000000000007b1d */ /* 0x000fe20000010000 */
        /* <DEDUP_REMOVED lines=10> */
[C-C-:B------:R-:W-:Y:S02]  /*2a90*/  LOP3.LUT R85, R45.reuse, 0x20, R0.reuse, 0xfe, !PT ;  /* 0x000000202d557812 */ /* 0x140fe400078efe00 */
[C-C-:B------:R-:W-:Y:S01]  /*2aa0*/  LOP3.LUT R94, R45.reuse, 0x7e, R0.reuse, 0xfe, !PT ;  /* 0x0000007e2d5e7812 */ /* 0x140fe200078efe00 */
[----:B------:R-:W0:Y:S01]  /*2ab0*/  LDS.128 R36, [R11] ;  /* 0x000000000b247984 */ /* 0x000e220000000c00 */
[----:B------:R-:W-:-:S02]  /*2ac0*/  LOP3.LUT R78, R45, 0x1e, R0, 0xfe, !PT ;  /* 0x0000001e2d4e7812 */ /* 0x000fc400078efe00 */
[C-C-:B------:R-:W-:Y:S01]  /*2ad0*/  LOP3.LUT R84, R45.reuse, 0x1c, R0.reuse, 0xfe, !PT ;  /* 0x0000001c2d547812 */ /* 0x140fe200078efe00 */
[----:B------:R-:W-:Y:S01]  /*2ae0*/  BAR.SYNC.DEFER_BLOCKING 0x0 ;  /* 0x0000000000007b1d */ /* 0x000fe20000010000 */
        /* <DEDUP_REMOVED lines=11> */
[C-C-:B------:R-:W-:Y:S01]  /*2ba0*/  LOP3.LUT R122, R45.reuse, 0x4, R0.reuse, 0xfe, !PT ;  /* 0x000000042d7a7812 */ /* 0x140fe200078efe00 */
[----:B------:R2:W-:Y:S01]  /*2bb0*/  STSM.16.M88.4 [R79], R12 ;  /* 0x0000000c4f007844 */ /* 0x0005e20000000200 */
[----:B------:R-:W-:Y:S01]  /*2bc0*/  LOP3.LUT R124, R45, 0x2, R0, 0xfe, !PT ;  /* 0x000000022d7c7812 */ /* 0x000fe200078efe00 */
[----:B------:R-:W-:Y:S01]  /*2bd0*/  BAR.SYNC.DEFER_BLOCKING 0x0 ;  /* 0x0000000000007b1d */ /* 0x000fe20000010000 */
[----:B------:R-:W-:-:S04]  /*2be0*/  ISETP.GE.AND P0, PT, R112, UR6, PT ;  /* 0x0000000670007c0c */ /* 0x000fc8000bf06270 */
[C---:B------:R-:W-:Y:S01]  /*2bf0*/  ISETP.LT.AND P3, PT, R124.reuse, UR7, !P0 ;  /* 0x000000077c007c0c */ /* 0x040fe2000c761270 */
[-C--:B-1----:R-:W-:Y:S01]  /*2c00*/  IMAD R124, R124, R7.reuse, RZ ;  /* 0x000000077c7c7224 */ /* 0x082fe200078e02ff */
[C---:B------:R-:W-:Y:S01]  /*2c10*/  ISETP.LT.AND P4, PT, R120.reuse, UR7, !P0 ;  /* 0x0000000778007c0c */ /* 0x040fe2000c781270 */
[----:B------:R-:W-:Y:S01]  /*2c20*/  IMAD R120, R120, R7, RZ ;  /* 0x0000000778787224 */ /* 0x000fe200078e02ff */
[C-C-:B--2---:R-:W-:Y:S02]  /*2c30*/  LOP3.LUT R12, R45.reuse, 0x70, R0.reuse, 0xfe, !PT ;  /* 0x000000702d0c7812 */ /* 0x144fe400078efe00 */
[C-C-:B------:R-:W-:Y:S02]  /*2c40*/  LOP3.LUT R13, R45.reuse, 0x68, R0.reuse, 0xfe, !PT ;  /* 0x000000682d0d7812 */ /* 0x140fe400078efe00 */
[C-C-:B------:R-:W-:Y:S02]  /*2c50*/  LOP3.LUT R14, R45.reuse, 0x64, R0.reuse, 0xfe, !PT ;  /* 0x000000642d0e7812 */ /* 0x140fe400078efe00 */
[C-C-:B------:R-:W-:Y:S01]  /*2c60*/  LOP3.LUT R15, R45.reuse, 0x62, R0.reuse, 0xfe, !PT ;  /* 0x000000622d0f7812 */ /* 0x140fe200078efe00 */
[----:B------:R-:W1:Y:S01]  /*2c70*/  LDS.128 R28, [R11] ;  /* 0x000000000b1c7984 */ /* 0x000e620000000c00 */
[----:B------:R-:W-:Y:S06]  /*2c80*/  BAR.SYNC.DEFER_BLOCKING 0x0 ;  /* 0x0000000000007b1d */ /* 0x000fec0000010000 */
[----:B------:R-:W-:Y:S02]  /*2c90*/  STSM.16.M88.4 [R79], R40 ;  /* 0x000000284f007844 */ /* 0x000fe40000000200 */
[----:B------:R-:W-:Y:S06]  /*2ca0*/  BAR.SYNC.DEFER_BLOCKING 0x0 ;  /* 0x0000000000007b1d */ /* 0x000fec0000010000 */
[----:B------:R-:W2:Y:S02]  /*2cb0*/  LDS.128 R32, [R11] ;  /* 0x000000000b207984 */ /* 0x000ea40000000c00 */
[----:B------:R-:W-:Y:S06]  /*2cc0*/  BAR.SYNC.DEFER_BLOCKING 0x0 ;  /* 0x0000000000007b1d */ /* 0x000fec0000010000 */
[----:B------:R-:W-:Y:S02]  /*2cd0*/  STSM.16.M88.4 [R79], R48 ;  /* 0x000000304f007844 */ /* 0x000fe40000000200 */
[----:B------:R-:W-:Y:S06]  /*2ce0*/  BAR.SYNC.DEFER_BLOCKING 0x0 ;  /* 0x0000000000007b1d */ /* 0x000fec0000010000 */
[----:B------:R-:W3:Y:S02]  /*2cf0*/  LDS.128 R24, [R11] ;  /* 0x000000000b187984 */ /* 0x000ee40000000c00 */
[----:B------:R-:W-:Y:S06]  /*2d00*/  BAR.SYNC.DEFER_BLOCKING 0x0 ;  /* 0x0000000000007b1d */ /* 0x000fec0000010000 */
[----:B------:R4:W-:Y:S02]  /*2d10*/  STSM.16.M88.4 [R79], R56 ;  /* 0x000000384f007844 */ /* 0x0009e40000000200 */
[----:B------:R-:W-:Y:S01]  /*2d20*/  BAR.SYNC.DEFER_BLOCKING 0x0 ;  /* 0x0000000000007b1d */ /* 0x000fe20000010000 */
[----:B----4-:R-:W-:-:S02]  /*2d30*/  LOP3.LUT R56, R45, 0x4a, R0, 0xfe, !PT ;  /* 0x0000004a2d387812 */ /* 0x010fc400078efe00 */
[C-C-:B------:R-:W-:Y:S02]  /*2d40*/  LOP3.LUT R57, R45.reuse, 0x46, R0.reuse, 0xfe, !PT ;  /* 0x000000462d397812 */ /* 0x140fe400078efe00 */
[C-C-:B------:R-:W-:Y:S02]  /*2d50*/  LOP3.LUT R58, R45.reuse, 0x44, R0.reuse, 0xfe, !PT ;  /* 0x000000442d3a7812 */ /* 0x140fe400078efe00 */
[----:B------:R-:W-:Y:S02]  /*2d60*/  LOP3.LUT R59, R45, 0x42, R0, 0xfe, !PT ;  /* 0x000000422d3b7812 */ /* 0x000fe400078efe00 */
[----:B------:R-:W-:Y:S01]  /*2d70*/  LOP3.LUT R0, R0, UR13, RZ, 0xfc, !PT ;  /* 0x0000000d00007c12 */ /* 0x000fe2000f8efcff */
[----:B------:R-:W4:Y:S01]  /*2d80*/  LDS.128 R40, [R11] ;  /* 0x000000000b287984 */ /* 0x000f220000000c00 */
[----:B------:R-:W-:Y:S02]  /*2d90*/  BAR.SYNC.DEFER_BLOCKING 0x0 ;  /* 0x0000000000007b1d */ /* 0x000fe40000010000 */
[C---:B------:R-:W-:Y:S01]  /*2da0*/  ISETP.LT.AND P1, PT, R0.reuse, UR7, !P0 ;  /* 0x0000000700007c0c */ /* 0x040fe2000c721270 */
[----:B------:R-:W-:Y:S01]  /*2db0*/  IMAD R104, R0, R7, RZ ;  /* 0x0000000700687224 */ /* 0x000fe200078e02ff */
[----:B------:R-:W-:-:S04]  /*2dc0*/  LEA R0, P2, R91, UR4, 0x1 ;  /* 0x000000045b007c11 */ /* 0x000fc8000f8408ff */
[----:B------:R-:W-:Y:S01]  /*2dd0*/  LEA.HI.X.SX32 R91, R91, UR5, 0x1, P2 ;  /* 0x000000055b5b7c11 */ /* 0x000fe200090f0eff */
[----:B------:R5:W-:Y:S01]  /*2de0*/  STSM.16.M88.4 [R79], R64 ;  /* 0x000000404f007844 */ /* 0x000be20000000200 */
[----:B------:R-:W-:Y:S01]  /*2df0*/  BAR.SYNC.DEFER_BLOCKING 0x0 ;  /* 0x0000000000007b1d */ /* 0x000fe20000010000 */
[----:B-----5:R-:W-:-:S04]  /*2e00*/  LEA R64, P2, R104, R0, 0x1 ;  /* 0x0000000068407211 */ /* 0x020fc800078408ff */
[----:B------:R-:W-:Y:S01]  /*2e10*/  LEA.HI.X.SX32 R65, R104, R91, 0x1, P2 ;  /* 0x0000005b68417211 */ /* 0x000fe200010f0eff */
[----:B------:R-:W-:Y:S01]  /*2e20*/  IMAD R104, R7, 0x20, R104 ;  /* 0x0000002007687824 */ /* 0x000fe200078e0268 */
[C---:B------:R-:W-:Y:S01]  /*2e30*/  ISETP.LT.AND P2, PT, R122.reuse, UR7, !P0 ;  /* 0x000000077a007c0c */ /* 0x040fe2000c741270 */
[----:B------:R-:W-:Y:S01]  /*2e40*/  IMAD R122, R122, R7, RZ ;  /* 0x000000077a7a7224 */ /* 0x000fe200078e02ff */
[----:B------:R-:W5:Y:S01]  /*2e50*/  LDS.128 R44, [R11] ;  /* 0x000000000b2c7984 */ /* 0x000f620000000c00 */
[----:B------:R-:W-:Y:S03]  /*2e60*/  BAR.SYNC.DEFER_BLOCKING 0x0 ;  /* 0x0000000000007b1d */ /* 0x000fe60000010000 */
[----:B------:R-:W-:-:S04]  /*2e70*/  LEA R66, P6, R122, R0, 0x1 ;  /* 0x000000007a427211 */ /* 0x000fc800078c08ff */
[----:B------:R-:W-:Y:S01]  /*2e80*/  LEA.HI.X.SX32 R67, R122, R91, 0x1, P6 ;  /* 0x0000005b7a437211 */ /* 0x000fe200030f0eff */
[----:B------:R0:W-:Y:S01]  /*2e90*/  STSM.16.M88.4 [R79], R72 ;  /* 0x000000484f007844 */ /* 0x0001e20000000200 */
[----:B------:R-:W-:Y:S01]  /*2ea0*/  BAR.SYNC.DEFER_BLOCKING 0x0 ;  /* 0x0000000000007b1d */ /* 0x000fe20000010000 */
[----:B0-----:R-:W-:-:S05]  /*2eb0*/  PRMT R74, R39, 0x7632, R74 ;  /* 0x00007632274a7816 */ /* 0x001fca000000004a */
[----:B------:R-:W0:Y:S02]  /*2ec0*/  LDS.128 R48, [R11] ;  /* 0x000000000b307984 */ /* 0x000e240000000c00 */
[----:B------:R-:W-:Y:S06]  /*2ed0*/  BAR.SYNC.DEFER_BLOCKING 0x0 ;  /* 0x0000000000007b1d */ /* 0x000fec0000010000 */
[----:B------:R-:W-:Y:S02]  /*2ee0*/  STSM.16.M88.4 [R79], R80 ;  /* 0x000000504f007844 */ /* 0x000fe40000000200 */
[----:B------:R-:W-:Y:S06]  /*2ef0*/  BAR.SYNC.DEFER_BLOCKING 0x0 ;  /* 0x0000000000007b1d */ /* 0x000fec0000010000 */
[----:B------:R1:W-:Y:S01]  /*2f00*/  @P1 STG.E.U16 desc[UR14][R64.64], R36 ;  /* 0x0000002440001986 */ /* 0x0003e2000c10150e */
[----:B------:R-:W-:-:S04]  /*2f10*/  LEA R72, P1, R124, R0, 0x1 ;  /* 0x000000007c487211 */ /* 0x000fc800078208ff */
[----:B------:R-:W-:Y:S02]  /*2f20*/  LEA.HI.X.SX32 R73, R124, R91, 0x1, P1 ;  /* 0x0000005b7c497211 */ /* 0x000fe400008f0eff */
[C---:B------:R-:W-:Y:S01]  /*2f30*/  ISETP.LT.AND P1, PT, R118.reuse, UR7, !P0 ;  /* 0x0000000776007c0c */ /* 0x040fe2000c721270 */
[-C--:B------:R-:W-:Y:S02]  /*2f40*/  IMAD R118, R118, R7.reuse, RZ ;  /* 0x0000000776767224 */ /* 0x080fe400078e02ff */
[----:B------:R2:W-:Y:S01]  /*2f50*/  @P3 STG.E.U16 desc[UR14][R72.64], R37 ;  /* 0x0000002548003986 */ /* 0x0005e2000c10150e */
[----:B------:R-:W-:Y:S02]  /*2f60*/  ISETP.LT.AND P3, PT, R95, UR7, !P0 ;  /* 0x000000075f007c0c */ /* 0x000fe4000c761270 */
[----:B-1----:R-:W-:Y:S01]  /*2f70*/  LEA R64, P5, R120, R0, 0x1 ;  /* 0x0000000078407211 */ /* 0x002fe200078a08ff */
[----:B------:R1:W-:Y:S01]  /*2f80*/  @P2 STG.E.U16 desc[UR14][R66.64], R38 ;  /* 0x0000002642002986 */ /* 0x0003e2000c10150e */
[C---:B------:R-:W-:Y:S01]  /*2f90*/  ISETP.LT.AND P2, PT, R114.reuse, UR7, !P0 ;  /* 0x0000000772007c0c */ /* 0x040fe2000c741270 */
[----:B------:R-:W-:Y:S01]  /*2fa0*/  IMAD R114, R114, R7, RZ ;  /* 0x0000000772727224 */ /* 0x000fe200078e02ff */
[----:B------:R-:W-:-:S02]  /*2fb0*/  LEA.HI.X.SX32 R65, R120, R91, 0x1, P5 ;  /* 0x0000005b78417211 */ /* 0x000fc400028f0eff */
[----:B--2---:R-:W-:-:S03]  /*2fc0*/  LEA R72, P6, R118, R0, 0x1 ;  /* 0x0000000076487211 */ /* 0x004fc600078c08ff */
[----:B------:R2:W-:Y:S01]  /*2fd0*/  @P4 STG.E.U16 desc[UR14][R64.64], R39 ;  /* 0x0000002740004986 */ /* 0x0005e2000c10150e */
[C---:B------:R-:W-:Y:S01]  /*2fe0*/  ISETP.LT.AND P4, PT, R116.reuse, UR7, !P0 ;  /* 0x0000000774007c0c */ /* 0x040fe2000c781270 */
[----:B------:R-:W-:Y:S01]  /*2ff0*/  IMAD R116, R116, R7, RZ ;  /* 0x0000000774747224 */ /* 0x000fe200078e02ff */
[----:B-1----:R-:W-:Y:S02]  /*3000*/  PRMT R67, R36, 0x7632, R67 ;  /* 0x0000763224437816 */ /* 0x002fe40000000043 */
[----:B------:R-:W-:Y:S02]  /*3010*/  LEA.HI.X.SX32 R73, R118, R91, 0x1, P6 ;  /* 0x0000005b76497211 */ /* 0x000fe400030f0eff */
[-C--:B------:R-:W-:Y:S02]  /*3020*/  LEA R36, P5, R114, R0.reuse, 0x1 ;  /* 0x0000000072247211 */ /* 0x080fe400078a08ff */
[----:B------:R-:W-:Y:S01]  /*3030*/  PRMT R66, R38, 0x7632, R66 ;  /* 0x0000763226427816 */ /* 0x000fe20000000042 */
[----:B------:R1:W-:Y:S01]  /*3040*/  @P1 STG.E.U16 desc[UR14][R72.64], R67 ;  /* 0x0000004348001986 */ /* 0x0003e2000c10150e */
[C---:B------:R-:W-:Y:S01]  /*3050*/  ISETP.LT.AND P1, PT, R110.reuse, UR7, !P0 ;  /* 0x000000076e007c0c */ /* 0x040fe2000c721270 */
[----:B------:R-:W-:Y:S01]  /*3060*/  IMAD R110, R110, R7, RZ ;  /* 0x000000076e6e7224 */ /* 0x000fe200078e02ff */
[----:B--2---:R-:W-:-:S04]  /*3070*/  LEA R64, P6, R116, R0, 0x1 ;  /* 0x0000000074407211 */ /* 0x004fc800078c08ff */
[-C--:B------:R-:W-:Y:S02]  /*3080*/  LEA.HI.X.SX32 R65, R116, R91.reuse, 0x1, P6 ;  /* 0x0000005b74417211 */ /* 0x080fe400030f0eff */
[----:B------:R-:W-:Y:S02]  /*3090*/  LEA R38, P6, R110, R0, 0x1 ;  /* 0x000000006e267211 */ /* 0x000fe400078c08ff */
[----:B-1----:R-:W-:Y:S02]  /*30a0*/  PRMT R73, R37, 0x7632, R73 ;  /* 0x0000763225497816 */ /* 0x002fe40000000049 */
[----:B------:R-:W-:Y:S02]  /*30b0*/  LEA.HI.X.SX32 R37, R114, R91, 0x1, P5 ;  /* 0x0000005b72257211 */ /* 0x000fe400028f0eff */
[C---:B------:R-:W-:Y:S01]  /*30c0*/  ISETP.LT.AND P5, PT, R108.reuse, UR7, !P0 ;  /* 0x000000076c007c0c */ /* 0x040fe2000c7a1270 */
[----:B------:R-:W-:Y:S01]  /*30d0*/  IMAD R108, R108, R7, RZ ;  /* 0x000000076c6c7224 */ /* 0x000fe200078e02ff */
[----:B------:R-:W-:Y:S01]  /*30e0*/  @P4 STG.E.U16 desc[UR14][R64.64], R73 ;  /* 0x0000004940004986 */ /* 0x000fe2000c10150e */
[----:B------:R-:W-:-:S02]  /*30f0*/  LEA.HI.X.SX32 R39, R110, R91, 0x1, P6 ;  /* 0x0000005b6e277211 */ /* 0x000fc400030f0eff */
[C---:B------:R-:W-:Y:S01]  /*3100*/  ISETP.LT.AND P4, PT, R106.reuse, UR7, !P0 ;  /* 0x000000076a007c0c */ /* 0x040fe2000c781270 */
[----:B------:R1:W-:Y:S01]  /*3110*/  @P2 STG.E.U16 desc[UR14][R36.64], R66 ;  /* 0x0000004224002986 */ /* 0x0003e2000c10150e */
[----:B------:R-:W-:-:S03]  /*3120*/  IMAD R106, R106, R7, RZ ;  /* 0x000000076a6a7224 */ /* 0x000fc600078e02ff */
[----:B------:R2:W-:Y:S01]  /*3130*/  @P1 STG.E.U16 desc[UR14][R38.64], R74 ;  /* 0x0000004a26001986 */ /* 0x0005e2000c10150e */
[C---:B------:R-:W-:Y:S01]  /*3140*/  ISETP.LT.AND P1, PT, R102.reuse, UR7, !P0 ;  /* 0x0000000766007c0c */ /* 0x040fe2000c721270 */
[----:B------:R-:W-:Y:S01]  /*3150*/  IMAD R102, R102, R7, RZ ;  /* 0x0000000766667224 */ /* 0x000fe200078e02ff */
[----:B-1----:R-:W-:-:S04]  /*3160*/  LEA R36, P2, R108, R0, 0x1 ;  /* 0x000000006c247211 */ /* 0x002fc800078408ff */
[----:B------:R-:W-:Y:S02]  /*3170*/  LEA.HI.X.SX32 R37, R108, R91, 0x1, P2 ;  /* 0x0000005b6c257211 */ /* 0x000fe400010f0eff */
[-C--:B--2---:R-:W-:Y:S02]  /*3180*/  LEA R38, P6, R106, R0.reuse, 0x1 ;  /* 0x000000006a267211 */ /* 0x084fe400078c08ff */
[C---:B------:R-:W-:Y:S01]  /*3190*/  ISETP.LT.AND P2, PT, R100.reuse, UR7, !P0 ;  /* 0x0000000764007c0c */ /* 0x040fe2000c741270 */
[----:B------:R-:W-:Y:S01]  /*31a0*/  IMAD R100, R100, R7, RZ ;  /* 0x0000000764647224 */ /* 0x000fe200078e02ff */
[----:B------:R-:W-:Y:S01]  /*31b0*/  LEA.HI.X.SX32 R39, R106, R91, 0x1, P6 ;  /* 0x0000005b6a277211 */ /* 0x000fe200030f0eff */
[----:B------:R1:W-:Y:S03]  /*31c0*/  @P5 STG.E.U16 desc[UR14][R36.64], R28 ;  /* 0x0000001c24005986 */ /* 0x0003e6000c10150e */
[----:B------:R-:W-:Y:S01]  /*31d0*/  LEA R64, P6, R100, R0, 0x1 ;  /* 0x0000000064407211 */ /* 0x000fe200078c08ff */
[----:B------:R2:W-:Y:S01]  /*31e0*/  @P4 STG.E.U16 desc[UR14][R38.64], R29 ;  /* 0x0000001d26004986 */ /* 0x0005e2000c10150e */
[C---:B------:R-:W-:Y:S01]  /*31f0*/  ISETP.LT.AND P4, PT, R98.reuse, UR7, !P0 ;  /* 0x0000000762007c0c */ /* 0x040fe2000c781270 */
[----:B------:R-:W-:Y:S01]  /*3200*/  IMAD R98, R98, R7, RZ ;  /* 0x0000000762627224 */ /* 0x000fe200078e02ff */
[----:B------:R-:W-:-:S02]  /*3210*/  LEA.HI.X.SX32 R65, R100, R91, 0x1, P6 ;  /* 0x0000005b64417211 */ /* 0x000fc400030f0eff */
[----:B-1----:R-:W-:-:S04]  /*3220*/  LEA R36, P5, R102, R0, 0x1 ;  /* 0x0000000066247211 */ /* 0x002fc800078a08ff */
[----:B------:R-:W-:Y:S02]  /*3230*/  LEA.HI.X.SX32 R37, R102, R91, 0x1, P5 ;  /* 0x0000005b66257211 */ /* 0x000fe400028f0eff */
[----:B------:R-:W-:Y:S01]  /*3240*/  ISETP.LT.AND P5, PT, R85, UR7, !P0 ;  /* 0x0000000755007c0c */ /* 0x000fe2000c7a1270 */
[-C--:B------:R-:W-:Y:S02]  /*3250*/  IMAD R85, R78, R7.reuse, RZ ;  /* 0x000000074e557224 */ /* 0x080fe400078e02ff */
[----:B------:R1:W-:Y:S01]  /*3260*/  @P1 STG.E.U16 desc[UR14][R36.64], R30 ;  /* 0x0000001e24001986 */ /* 0x0003e2000c10150e */
[C---:B------:R-:W-:Y:S01]  /*3270*/  ISETP.LT.AND P1, PT, R96.reuse, UR7, !P0 ;  /* 0x0000000760007c0c */ /* 0x040fe2000c721270 */
[----:B------:R-:W-:Y:S02]  /*3280*/  IMAD R96, R96, R7, RZ ;  /* 0x0000000760607224 */ /* 0x000fe400078e02ff */
[----:B------:R3:W-:Y:S01]  /*3290*/  @P2 STG.E.U16 desc[UR14][R64.64], R31 ;  /* 0x0000001f40002986 */ /* 0x0007e2000c10150e */
[----:B--2---:R-:W-:-:S04]  /*32a0*/  LEA R38, P2, R98, R0, 0x1 ;  /* 0x0000000062267211 */ /* 0x004fc800078408ff */
[----:B------:R-:W-:Y:S02]  /*32b0*/  LEA.HI.X.SX32 R39, R98, R91, 0x1, P2 ;  /* 0x0000005b62277211 */ /* 0x000fe400010f0eff */
[C---:B------:R-:W-:Y:S01]  /*32c0*/  ISETP.LT.AND P2, PT, R84.reuse, UR7, !P0 ;  /* 0x0000000754007c0c */ /* 0x040fe2000c741270 */
[----:B------:R-:W-:Y:S01]  /*32d0*/  IMAD R84, R84, R7, RZ ;  /* 0x0000000754547224 */ /* 0x000fe200078e02ff */
[----:B-1----:R-:W-:Y:S02]  /*32e0*/  PRMT R37, R28, 0x7632, R37 ;  /* 0x000076321c257816 */ /* 0x002fe40000000025 */
[-C--:B------:R-:W-:Y:S01]  /*32f0*/  LEA R36, P6, R96, R0.reuse, 0x1 ;  /* 0x0000000060247211 */ /* 0x080fe200078c08ff */
[----:B---3--:R-:W-:Y:S01]  /*3300*/  IMAD R64, R7, 0x2, R104 ;  /* 0x0000000207407824 */ /* 0x008fe200078e0268 */
[----:B------:R-:W-:Y:S01]  /*3310*/  PRMT R31, R29, 0x7632, R31 ;  /* 0x000076321d1f7816 */ /* 0x000fe2000000001f */
[----:B------:R1:W-:Y:S01]  /*3320*/  @P4 STG.E.U16 desc[UR14][R38.64], R37 ;  /* 0x0000002526004986 */ /* 0x0003e2000c10150e */
[----:B------:R-:W-:Y:S01]  /*3330*/  LEA R28, P4, R84, R0, 0x1 ;  /* 0x00000000541c7211 */ /* 0x000fe200078808ff */
[----:B------:R-:W-:-:S03]  /*3340*/  IMAD R72, R7, 0x2, R64 ;  /* 0x0000000207487824 */ /* 0x000fc600078e0240 */
[-C--:B------:R-:W-:Y:S02]  /*3350*/  LEA.HI.X.SX32 R29, R84, R91.reuse, 0x1, P4 ;  /* 0x0000005b541d7211 */ /* 0x080fe400020f0eff */
[----:B-1----:R-:W-:Y:S01]  /*3360*/  PRMT R39, R30, 0x7632, R39 ;  /* 0x000076321e277816 */ /* 0x002fe20000000027 */
[C---:B------:R-:W-:Y:S01]  /*3370*/  IMAD R30, R7.reuse, 0x2, R72 ;  /* 0x00000002071e7824 */ /* 0x040fe200078e0248 */
[-C--:B------:R-:W-:Y:S02]  /*3380*/  LEA.HI.X.SX32 R37, R96, R91.reuse, 0x1, P6 ;  /* 0x0000005b60257211 */ /* 0x080fe400030f0eff */
[----:B------:R-:W-:Y:S01]  /*3390*/  ISETP.LT.AND P6, PT, R78, UR7, !P0 ;  /* 0x000000074e007c0c */ /* 0x000fe2000c7c1270 */
[C---:B------:R-:W-:Y:S02]  /*33a0*/  IMAD R74, R7.reuse, 0x2, R30 ;  /* 0x00000002074a7824 */ /* 0x040fe400078e021e */
[----:B------:R1:W-:Y:S02]  /*33b0*/  @P1 STG.E.U16 desc[UR14][R36.64], R31 ;  /* 0x0000001f24001986 */ /* 0x0003e4000c10150e */
[C---:B------:R-:W-:Y:S01]  /*33c0*/  IMAD R80, R7.reuse, 0x2, R74 ;  /* 0x0000000207507824 */ /* 0x040fe200078e024a */
[C---:B------:R-:W-:Y:S01]  /*33d0*/  LEA R66, P4, R74.reuse, R0, 0x1 ;  /* 0x000000004a427211 */ /* 0x040fe200078808ff */
[----:B------:R2:W-:Y:S02]  /*33e0*/  @P2 STG.E.U16 desc[UR14][R28.64], R39 ;  /* 0x000000271c002986 */ /* 0x0005e4000c10150e */
[----:B------:R-:W-:Y:S01]  /*33f0*/  IMAD R82, R7, 0x2, R80 ;  /* 0x0000000207527824 */ /* 0x000fe200078e0250 */
[----:B------:R-:W-:-:S03]  /*3400*/  LEA.HI.X.SX32 R67, R74, R91, 0x1, P4 ;  /* 0x0000005b4a437211 */ /* 0x000fc600020f0eff */
[----:B------:R-:W-:Y:S01]  /*3410*/  IMAD R84, R7, 0x2, R82 ;  /* 0x0000000207547824 */ /* 0x000fe200078e0252 */
[----:B-1----:R-:W-:-:S04]  /*3420*/  LEA R36, P2, R64, R0, 0x1 ;  /* 0x0000000040247211 */ /* 0x002fc800078408ff */
[-C--:B------:R-:W-:Y:S02]  /*3430*/  LEA R78, P4, R84, R0.reuse, 0x1 ;  /* 0x00000000544e7211 */ /* 0x080fe400078808ff */
[-C--:B--2---:R-:W-:Y:S02]  /*3440*/  LEA R28, P1, R104, R0.reuse, 0x1 ;  /* 0x00000000681c7211 */ /* 0x084fe400078208ff */
[-C--:B------:R-:W-:Y:S02]  /*3450*/  LEA.HI.X.SX32 R37, R64, R91.reuse, 0x1, P2 ;  /* 0x0000005b40257211 */ /* 0x080fe400010f0eff */
[-C--:B------:R-:W-:Y:S02]  /*3460*/  LEA R64, P2, R30, R0.reuse, 0x1 ;  /* 0x000000001e407211 */ /* 0x080fe400078408ff */
[----:B------:R-:W-:Y:S02]  /*3470*/  LEA.HI.X.SX32 R29, R104, R91, 0x1, P1 ;  /* 0x0000005b681d7211 */ /* 0x000fe400008f0eff */
[----:B------:R-:W-:-:S02]  /*3480*/  LEA R38, P1, R72, R0, 0x1 ;  /* 0x0000000048267211 */ /* 0x000fc400078208ff */
[-C--:B------:R-:W-:Y:S01]  /*3490*/  LEA.HI.X.SX32 R65, R30, R91.reuse, 0x1, P2 ;  /* 0x0000005b1e417211 */ /* 0x080fe200010f0eff */
[C---:B------:R-:W-:Y:S01]  /*34a0*/  IMAD R30, R7.reuse, 0x2, R84 ;  /* 0x00000002071e7824 */ /* 0x040fe200078e0254 */
[-C--:B------:R-:W-:Y:S02]  /*34b0*/  LEA.HI.X.SX32 R39, R72, R91.reuse, 0x1, P1 ;  /* 0x0000005b48277211 */ /* 0x080fe400008f0eff */
[-C--:B------:R-:W-:Y:S01]  /*34c0*/  LEA R72, P1, R80, R0.reuse, 0x1 ;  /* 0x0000000050487211 */ /* 0x080fe200078208ff */
[C---:B------:R-:W-:Y:S01]  /*34d0*/  IMAD R96, R7.reuse, 0x2, R30 ;  /* 0x0000000207607824 */ /* 0x040fe200078e021e */
[----:B------:R-:W-:Y:S02]  /*34e0*/  LEA R74, P2, R82, R0, 0x1 ;  /* 0x00000000524a7211 */ /* 0x000fe400078408ff */
[-C--:B------:R-:W-:Y:S01]  /*34f0*/  LEA.HI.X.SX32 R73, R80, R91.reuse, 0x1, P1 ;  /* 0x0000005b50497211 */ /* 0x080fe200008f0eff */
[----:B------:R-:W-:Y:S01]  /*3500*/  IMAD R98, R7, 0x2, R96 ;  /* 0x0000000207627824 */ /* 0x000fe200078e0260 */
[----:B------:R-:W-:-:S02]  /*3510*/  LEA.HI.X.SX32 R75, R82, R91, 0x1, P2 ;  /* 0x0000005b524b7211 */ /* 0x000fc400010f0eff */
[-C--:B------:R-:W-:Y:S02]  /*3520*/  LEA.HI.X.SX32 R79, R84, R91.reuse, 0x1, P4 ;  /* 0x0000005b544f7211 */ /* 0x080fe400020f0eff */
[-C--:B------:R-:W-:Y:S02]  /*3530*/  LEA R80, P1, R30, R0.reuse, 0x1 ;  /* 0x000000001e507211 */ /* 0x080fe400078208ff */
[-C--:B------:R-:W-:Y:S02]  /*3540*/  LEA R82, P4, R96, R0.reuse, 0x1 ;  /* 0x0000000060527211 */ /* 0x080fe400078808ff */
[----:B------:R-:W-:Y:S02]  /*3550*/  LEA R84, P2, R85, R0, 0x1 ;  /* 0x0000000055547211 */ /* 0x000fe400078408ff */
[-C--:B------:R-:W-:Y:S02]  /*3560*/  LEA.HI.X.SX32 R81, R30, R91.reuse, 0x1, P1 ;  /* 0x0000005b1e517211 */ /* 0x080fe400008f0eff */
[----:B------:R-:W-:-:S02]  /*3570*/  LEA.HI.X.SX32 R83, R96, R91, 0x1, P4 ;  /* 0x0000005b60537211 */ /* 0x000fc400020f0eff */
[----:B------:R-:W-:Y:S02]  /*3580*/  LEA R30, P4, R98, R0, 0x1 ;  /* 0x00000000621e7211 */ /* 0x000fe400078808ff */
[----:B------:R-:W-:Y:S02]  /*3590*/  ISETP.LT.AND P1, PT, R68, UR7, !P0 ;  /* 0x0000000744007c0c */ /* 0x000fe4000c721270 */
[-C--:B------:R-:W-:Y:S02]  /*35a0*/  LEA.HI.X.SX32 R85, R85, R91.reuse, 0x1, P2 ;  /* 0x0000005b55557211 */ /* 0x080fe400010f0eff */
[----:B------:R-:W-:Y:S02]  /*35b0*/  PRMT R68, R31, 0x7632, R68 ;  /* 0x000076321f447816 */ /* 0x000fe40000000044 */
[----:B------:R-:W-:Y:S01]  /*35c0*/  LEA.HI.X.SX32 R31, R98, R91, 0x1, P4 ;  /* 0x0000005b621f7211 */ /* 0x000fe200020f0eff */
[----:B------:R-:W-:Y:S01]  /*35d0*/  IMAD R98, R7, 0x2, R98 ;  /* 0x0000000207627824 */ /* 0x000fe200078e0262 */
[----:B------:R-:W-:Y:S01]  /*35e0*/  ISETP.LT.AND P4, PT, R71, UR7, !P0 ;  /* 0x0000000747007c0c */ /* 0x000fe2000c781270 */
[----:B------:R-:W-:Y:S01]  /*35f0*/  @P6 STG.E.U16 desc[UR14][R84.64], R68 ;  /* 0x0000004454006986 */ /* 0x000fe2000c10150e */
[----:B------:R-:W-:-:S02]  /*3600*/  ISETP.LT.AND P6, PT, R89, UR7, !P0 ;  /* 0x0000000759007c0c */ /* 0x000fc4000c7c1270 */
[----:B------:R-:W-:Y:S01]  /*3610*/  ISETP.LT.AND P2, PT, R92, UR7, !P0 ;  /* 0x000000075c007c0c */ /* 0x000fe2000c741270 */
[----:B------:R1:W-:Y:S01]  /*3620*/  @P5 STG.E.U16 desc[UR14][R28.64], R32 ;  /* 0x000000201c005986 */ /* 0x0003e2000c10150e */
[----:B------:R-:W-:-:S03]  /*3630*/  ISETP.LT.AND P5, PT, R86, UR7, !P0 ;  /* 0x0000000756007c0c */ /* 0x000fc6000c7a1270 */
[----:B------:R2:W-:Y:S01]  /*3640*/  @P3 STG.E.U16 desc[UR14][R36.64], R33 ;  /* 0x0000002124003986 */ /* 0x0005e2000c10150e */
[----:B------:R-:W-:-:S03]  /*3650*/  ISETP.LT.AND P3, PT, R90, UR7, !P0 ;  /* 0x000000075a007c0c */ /* 0x000fc6000c761270 */
[----:B------:R3:W-:Y:S01]  /*3660*/  @P1 STG.E.U16 desc[UR14][R38.64], R34 ;  /* 0x0000002226001986 */ /* 0x0007e2000c10150e */
[----:B------:R-:W-:Y:S02]  /*3670*/  ISETP.LT.AND P1, PT, R88, UR7, !P0 ;  /* 0x0000000758007c0c */ /* 0x000fe4000c721270 */
[----:B-1----:R-:W-:Y:S01]  /*3680*/  PRMT R29, R32, 0x7632, R29 ;  /* 0x00007632201d7816 */ /* 0x002fe2000000001d */
[----:B------:R-:W-:Y:S01]  /*3690*/  @P4 STG.E.U16 desc[UR14][R64.64], R35 ;  /* 0x0000002340004986 */ /* 0x000fe2000c10150e */
[----:B------:R-:W-:Y:S02]  /*36a0*/  ISETP.LT.AND P4, PT, R87, UR7, !P0 ;  /* 0x0000000757007c0c */ /* 0x000fe4000c781270 */
[----:B--2---:R-:W-:Y:S01]  /*36b0*/  PRMT R37, R33, 0x7632, R37 ;  /* 0x0000763221257816 */ /* 0x004fe20000000025 */
[----:B------:R1:W-:Y:S01]  /*36c0*/  @P6 STG.E.U16 desc[UR14][R66.64], R29 ;  /* 0x0000001d42006986 */ /* 0x0003e2000c10150e */
[----:B------:R-:W-:Y:S02]  /*36d0*/  ISETP.LT.AND P6, PT, R77, UR7, !P0 ;  /* 0x000000074d007c0c */ /* 0x000fe4000c7c1270 */
[----:B------:R-:W-:Y:S01]  /*36e0*/  PRMT R32, R34, 0x7632, R32 ;  /* 0x0000763222207816 */ /* 0x000fe20000000020 */
[----:B------:R-:W-:Y:S01]  /*36f0*/  @P3 STG.E.U16 desc[UR14][R72.64], R37 ;  /* 0x0000002548003986 */ /* 0x000fe2000c10150e */
[----:B---3--:R-:W-:Y:S01]  /*3700*/  PRMT R39, R35, 0x7632, R39 ;  /* 0x0000763223277816 */ /* 0x008fe20000000027 */
[C---:B------:R-:W-:Y:S01]  /*3710*/  IMAD R34, R7.reuse, 0x2, R98 ;  /* 0x0000000207227824 */ /* 0x040fe200078e0262 */
[----:B------:R-:W-:Y:S01]  /*3720*/  ISETP.LT.AND P3, PT, R76, UR7, !P0 ;  /* 0x000000074c007c0c */ /* 0x000fe2000c761270 */
[----:B------:R2:W-:Y:S01]  /*3730*/  @P1 STG.E.U16 desc[UR14][R74.64], R32 ;  /* 0x000000204a001986 */ /* 0x0005e2000c10150e */
[----:B------:R-:W-:Y:S01]  /*3740*/  ISETP.LT.AND P1, PT, R70, UR7, !P0 ;  /* 0x0000000746007c0c */ /* 0x000fe2000c721270 */
[----:B------:R-:W-:-:S02]  /*3750*/  IMAD R36, R7, 0x2, R34 ;  /* 0x0000000207247824 */ /* 0x000fc400078e0222 */
[----:B------:R-:W-:Y:S01]  /*3760*/  @P4 STG.E.U16 desc[UR14][R78.64], R39 ;  /* 0x000000274e004986 */ /* 0x000fe2000c10150e */
[----:B------:R-:W-:Y:S01]  /*3770*/  ISETP.LT.AND P4, PT, R69, UR7, !P0 ;  /* 0x0000000745007c0c */ /* 0x000fe2000c781270 */
[----:B------:R-:W-:Y:S02]  /*3780*/  IMAD R38, R7, 0x2, R36 ;  /* 0x0000000207267824 */ /* 0x000fe400078e0224 */
[----:B------:R-:W-:Y:S01]  /*3790*/  @P5 STG.E.U16 desc[UR14][R80.64], R24 ;  /* 0x0000001850005986 */ /* 0x000fe2000c10150e */
[----:B------:R-:W-:-:S03]  /*37a0*/  ISETP.LT.AND P5, PT, R61, UR7, !P0 ;  /* 0x000000073d007c0c */ /* 0x000fc6000c7a1270 */
[----:B------:R3:W-:Y:S01]  /*37b0*/  @P6 STG.E.U16 desc[UR14][R82.64], R25 ;  /* 0x0000001952006986 */ /* 0x0007e2000c10150e */
[----:B------:R-:W-:-:S03]  /*37c0*/  LEA R28, P6, R98, R0, 0x1 ;  /* 0x00000000621c7211 */ /* 0x000fc600078c08ff */
[----:B------:R-:W-:Y:S01]  /*37d0*/  @P3 STG.E.U16 desc[UR14][R30.64], R26 ;  /* 0x0000001a1e003986 */ /* 0x000fe2000c10150e */
[-C--:B-1----:R-:W-:Y:S02]  /*37e0*/  LEA.HI.X.SX32 R29, R98, R91.reuse, 0x1, P6 ;  /* 0x0000005b621d7211 */ /* 0x082fe400030f0eff */
[CC--:B--2---:R-:W-:Y:S02]  /*37f0*/  LEA R32, P6, R34.reuse, R0.reuse, 0x1 ;  /* 0x0000000022207211 */ /* 0x0c4fe400078c08ff */
[----:B------:R-:W-:Y:S01]  /*3800*/  ISETP.LT.AND P3, PT, R63, UR7, !P0 ;  /* 0x000000073f007c0c */ /* 0x000fe2000c761270 */
[----:B------:R1:W-:Y:S01]  /*3810*/  @P4 STG.E.U16 desc[UR14][R28.64], R27 ;  /* 0x0000001b1c004986 */ /* 0x0003e2000c10150e */
[----:B------:R-:W-:Y:S02]  /*3820*/  LEA.HI.X.SX32 R33, R34, R91, 0x1, P6 ;  /* 0x0000005b22217211 */ /* 0x000fe400030f0eff */
[----:B------:R-:W-:Y:S02]  /*3830*/  LEA R34, P6, R36, R0, 0x1 ;  /* 0x0000000024227211 */ /* 0x000fe400078c08ff */
[----:B---3--:R-:W-:-:S02]  /*3840*/  PRMT R25, R24, 0x7632, R25 ;  /* 0x0000763218197816 */ /* 0x008fc40000000019 */
[----:B------:R-:W-:Y:S02]  /*3850*/  LEA.HI.X.SX32 R35, R36, R91, 0x1, P6 ;  /* 0x0000005b24237211 */ /* 0x000fe400030f0eff */
[----:B------:R-:W-:Y:S01]  /*3860*/  ISETP.LT.AND P4, PT, R60, UR7, !P0 ;  /* 0x000000073c007c0c */ /* 0x000fe2000c781270 */
[----:B------:R2:W-:Y:S01]  /*3870*/  @P5 STG.E.U16 desc[UR14][R32.64], R25 ;  /* 0x0000001920005986 */ /* 0x0005e2000c10150e */
[----:B------:R-:W-:Y:S01]  /*3880*/  LEA R24, P6, R38, R0, 0x1 ;  /* 0x0000000026187211 */ /* 0x000fe200078c08ff */
[----:B-1----:R-:W-:Y:S01]  /*3890*/  IMAD R28, R7, 0x2, R38 ;  /* 0x00000002071c7824 */ /* 0x002fe200078e0226 */
[----:B------:R-:W-:Y:S02]  /*38a0*/  PRMT R29, R25, 0x7632, R29 ;  /* 0x00007632191d7816 */ /* 0x000fe4000000001d */
[----:B------:R-:W-:Y:S01]  /*38b0*/  PRMT R31, R26, 0x7632, R31 ;  /* 0x000076321a1f7816 */ /* 0x000fe2000000001f */
[----:B------:R-:W-:Y:S01]  /*38c0*/  IMAD R30, R7, 0x2, R28 ;  /* 0x00000002071e7824 */ /* 0x000fe200078e021c */
[----:B------:R-:W-:Y:S01]  /*38d0*/  ISETP.LT.AND P5, PT, R62, UR7, !P0 ;  /* 0x000000073e007c0c */ /* 0x000fe2000c7a1270 */
[----:B------:R1:W-:Y:S01]  /*38e0*/  @P3 STG.E.U16 desc[UR14][R34.64], R29 ;  /* 0x0000001d22003986 */ /* 0x0003e2000c10150e */
[----:B------:R-:W-:-:S02]  /*38f0*/  ISETP.LT.AND P3, PT, R55, UR7, !P0 ;  /* 0x0000000737007c0c */ /* 0x000fc4000c761270 */
[-C--:B--2---:R-:W-:Y:S01]  /*3900*/  LEA.HI.X.SX32 R25, R38, R91.reuse, 0x1, P6 ;  /* 0x0000005b26197211 */ /* 0x084fe200030f0eff */
[----:B------:R-:W-:Y:S01]  /*3910*/  IMAD R32, R7, 0x2, R30 ;  /* 0x0000000207207824 */ /* 0x000fe200078e021e */
[CC--:B------:R-:W-:Y:S02]  /*3920*/  LEA R26, P6, R28.reuse, R0.reuse, 0x1 ;  /* 0x000000001c1a7211 */ /* 0x0c0fe400078c08ff */
[----:B------:R-:W-:Y:S01]  /*3930*/  PRMT R33, R27, 0x7632, R33 ;  /* 0x000076321b217816 */ /* 0x000fe20000000021 */
[----:B------:R2:W-:Y:S01]  /*3940*/  @P4 STG.E.U16 desc[UR14][R24.64], R31 ;  /* 0x0000001f18004986 */ /* 0x0005e2000c10150e */
[-C--:B------:R-:W-:Y:S02]  /*3950*/  LEA.HI.X.SX32 R27, R28, R91.reuse, 0x1, P6 ;  /* 0x0000005b1c1b7211 */ /* 0x080fe400030f0eff */
[C---:B------:R-:W-:Y:S01]  /*3960*/  LEA R28, P6, R30.reuse, R0, 0x1 ;  /* 0x000000001e1c7211 */ /* 0x040fe200078c08ff */
[----:B-1----:R-:W-:Y:S01]  /*3970*/  IMAD R34, R7, 0x2, R32 ;  /* 0x0000000207227824 */ /* 0x002fe200078e0220 */
[----:B------:R-:W-:Y:S01]  /*3980*/  ISETP.LT.AND P4, PT, R59, UR7, !P0 ;  /* 0x000000073b007c0c */ /* 0x000fe2000c781270 */
[----:B------:R1:W-:Y:S01]  /*3990*/  @P5 STG.E.U16 desc[UR14][R26.64], R33 ;  /* 0x000000211a005986 */ /* 0x0003e2000c10150e */
[----:B------:R-:W-:-:S02]  /*39a0*/  LEA.HI.X.SX32 R29, R30, R91, 0x1, P6 ;  /* 0x0000005b1e1d7211 */ /* 0x000fc400030f0eff */
[-C--:B------:R-:W-:Y:S02]  /*39b0*/  LEA R30, P6, R32, R0.reuse, 0x1 ;  /* 0x00000000201e7211 */ /* 0x080fe400078c08ff */
[----:B------:R-:W-:Y:S01]  /*39c0*/  ISETP.LT.AND P5, PT, R58, UR7, !P0 ;  /* 0x000000073a007c0c */ /* 0x000fe2000c7a1270 */
[----:B----4-:R3:W-:Y:S01]  /*39d0*/  @P3 STG.E.U16 desc[UR14][R28.64], R40 ;  /* 0x000000281c003986 */ /* 0x0107e2000c10150e */
[-C--:B--2---:R-:W-:Y:S01]  /*39e0*/  LEA.HI.X.SX32 R31, R32, R91.reuse, 0x1, P6 ;  /* 0x0000005b201f7211 */ /* 0x084fe200030f0eff */
[----:B------:R-:W-:Y:S01]  /*39f0*/  IMAD R32, R7, 0x2, R34 ;  /* 0x0000000207207824 */ /* 0x000fe200078e0222 */
[CC--:B------:R-:W-:Y:S02]  /*3a00*/  LEA R24, P6, R34.reuse, R0.reuse, 0x1 ;  /* 0x0000000022187211 */ /* 0x0c0fe400078c08ff */
[----:B------:R-:W-:Y:S01]  /*3a10*/  ISETP.LT.AND P3, PT, R57, UR7, !P0 ;  /* 0x0000000739007c0c */ /* 0x000fe2000c761270 */
[----:B------:R2:W-:Y:S01]  /*3a20*/  @P4 STG.E.U16 desc[UR14][R30.64], R41 ;  /* 0x000000291e004986 */ /* 0x0005e2000c10150e */
[----:B------:R-:W-:Y:S01]  /*3a30*/  LEA.HI.X.SX32 R25, R34, R91, 0x1, P6 ;  /* 0x0000005b22197211 */ /* 0x000fe200030f0eff */
[----:B------:R-:W-:Y:S01]  /*3a40*/  IMAD R34, R7, 0x2, R32 ;  /* 0x0000000207227824 */ /* 0x000fe200078e0220 */
[----:B-1----:R-:W-:-:S02]  /*3a50*/  LEA R26, P6, R32, R0, 0x1 ;  /* 0x00000000201a7211 */ /* 0x002fc400078c08ff */
[----:B------:R-:W-:Y:S01]  /*3a60*/  ISETP.LT.AND P4, PT, R53, UR7, !P0 ;  /* 0x0000000735007c0c */ /* 0x000fe2000c781270 */
[----:B------:R1:W-:Y:S01]  /*3a70*/  @P5 STG.E.U16 desc[UR14][R24.64], R42 ;  /* 0x0000002a18005986 */ /* 0x0003e2000c10150e */
[-C--:B------:R-:W-:Y:S01]  /*3a80*/  LEA.HI.X.SX32 R27, R32, R91.reuse, 0x1, P6 ;  /* 0x0000005b201b7211 */ /* 0x080fe200030f0eff */
[C---:B------:R-:W-:Y:S01]  /*3a90*/  IMAD R32, R7.reuse, 0x2, R34 ;  /* 0x0000000207207824 */ /* 0x040fe200078e0222 */
[-C--:B---3--:R-:W-:Y:S02]  /*3aa0*/  LEA R28, P6, R34, R0.reuse, 0x1 ;  /* 0x00000000221c7211 */ /* 0x088fe400078c08ff */
[----:B------:R-:W-:Y:S01]  /*3ab0*/  ISETP.LT.AND P5, PT, R56, UR7, !P0 ;  /* 0x0000000738007c0c */ /* 0x000fe2000c7a1270 */
[----:B------:R3:W-:Y:S01]  /*3ac0*/  @P3 STG.E.U16 desc[UR14][R26.64], R43 ;  /* 0x0000002b1a003986 */ /* 0x0007e2000c10150e */
[----:B------:R-:W-:Y:S01]  /*3ad0*/  LEA.HI.X.SX32 R29, R34, R91, 0x1, P6 ;  /* 0x0000005b221d7211 */ /* 0x000fe200030f0eff */
[----:B------:R-:W-:Y:S01]  /*3ae0*/  IMAD R34, R7, 0x2, R32 ;  /* 0x0000000207227824 */ /* 0x000fe200078e0220 */
[----:B--2---:R-:W-:-:S02]  /*3af0*/  LEA R30, P6, R32, R0, 0x1 ;  /* 0x00000000201e7211 */ /* 0x004fc400078c08ff */
[----:B------:R-:W-:Y:S02]  /*3b00*/  PRMT R40, R40, 0x7632, R40 ;  /* 0x0000763228287816 */ /* 0x000fe40000000028 */
[----:B------:R-:W-:Y:S02]  /*3b10*/  ISETP.LT.AND P3, PT, R52, UR7, !P0 ;  /* 0x0000000734007c0c */ /* 0x000fe4000c761270 */
[----:B------:R-:W-:Y:S01]  /*3b20*/  LEA.HI.X.SX32 R31, R32, R91, 0x1, P6 ;  /* 0x0000005b201f7211 */ /* 0x000fe200030f0eff */
[----:B------:R-:W-:Y:S01]  /*3b30*/  IMAD R32, R7, 0x2, R34 ;  /* 0x0000000207207824 */ /* 0x000fe200078e0222 */
[----:B-1----:R-:W-:Y:S01]  /*3b40*/  LEA R24, P6, R34, R0, 0x1 ;  /* 0x0000000022187211 */ /* 0x002fe200078c08ff */
[----:B------:R1:W-:Y:S01]  /*3b50*/  @P4 STG.E.U16 desc[UR14][R28.64], R40 ;  /* 0x000000281c004986 */ /* 0x0003e2000c10150e */
[----:B------:R-:W-:Y:S02]  /*3b60*/  PRMT R41, R41, 0x7632, R41 ;  /* 0x0000763229297816 */ /* 0x000fe40000000029 */
[----:B------:R-:W-:-:S02]  /*3b70*/  ISETP.LT.AND P4, PT, R54, UR7, !P0 ;  /* 0x0000000736007c0c */ /* 0x000fc4000c781270 */
[-C--:B------:R-:W-:Y:S01]  /*3b80*/  LEA.HI.X.SX32 R25, R34, R91.reuse, 0x1, P6 ;  /* 0x0000005b22197211 */ /* 0x080fe200030f0eff */
[----:B------:R-:W-:Y:S01]  /*3b90*/  IMAD R34, R7, 0x2, R32 ;  /* 0x0000000207227824 */ /* 0x000fe200078e0220 */
[-C--:B---3--:R-:W-:Y:S01]  /*3ba0*/  LEA R26, P6, R32, R0.reuse, 0x1 ;  /* 0x00000000201a7211 */ /* 0x088fe200078c08ff */
[----:B------:R2:W-:Y:S01]  /*3bb0*/  @P5 STG.E.U16 desc[UR14][R30.64], R41 ;  /* 0x000000291e005986 */ /* 0x0005e2000c10150e */
[----:B------:R-:W-:Y:S02]  /*3bc0*/  PRMT R42, R42, 0x7632, R42 ;  /* 0x000076322a2a7816 */ /* 0x000fe4000000002a */
[----:B------:R-:W-:Y:S02]  /*3bd0*/  ISETP.LT.AND P5, PT, R19, UR7, !P0 ;  /* 0x0000000713007c0c */ /* 0x000fe4000c7a1270 */
[----:B------:R-:W-:Y:S01]  /*3be0*/  LEA.HI.X.SX32 R27, R32, R91, 0x1, P6 ;  /* 0x0000005b201b7211 */ /* 0x000fe200030f0eff */
[----:B------:R-:W-:Y:S01]  /*3bf0*/  IMAD R32, R7, 0x2, R34 ;  /* 0x0000000207207824 */ /* 0x000fe200078e0222 */
[----:B------:R-:W-:Y:S01]  /*3c00*/  PRMT R43, R43, 0x7632, R43 ;  /* 0x000076322b2b7816 */ /* 0x000fe2000000002b */
[----:B------:R-:W-:Y:S01]  /*3c10*/  @P3 STG.E.U16 desc[UR14][R24.64], R42 ;  /* 0x0000002a18003986 */ /* 0x000fe2000c10150e */
[----:B-1----:R-:W-:-:S02]  /*3c20*/  LEA R28, P6, R34, R0, 0x1 ;  /* 0x00000000221c7211 */ /* 0x002fc400078c08ff */
[----:B------:R-:W-:Y:S01]  /*3c30*/  ISETP.LT.AND P3, PT, R23, UR7, !P0 ;  /* 0x0000000717007c0c */ /* 0x000fe2000c761270 */
[----:B------:R1:W-:Y:S01]  /*3c40*/  @P4 STG.E.U16 desc[UR14][R26.64], R43 ;  /* 0x0000002b1a004986 */ /* 0x0003e2000c10150e */
[-C--:B------:R-:W-:Y:S01]  /*3c50*/  LEA.HI.X.SX32 R29, R34, R91.reuse, 0x1, P6 ;  /* 0x0000005b221d7211 */ /* 0x080fe200030f0eff */
[C---:B------:R-:W-:Y:S01]  /*3c60*/  IMAD R34, R7.reuse, 0x2, R32 ;  /* 0x0000000207227824 */ /* 0x040fe200078e0220 */
[-C--:B--2---:R-:W-:Y:S02]  /*3c70*/  LEA R30, P6, R32, R0.reuse, 0x1 ;  /* 0x00000000201e7211 */ /* 0x084fe400078c08ff */
[----:B------:R-:W-:Y:S01]  /*3c80*/  ISETP.LT.AND P4, PT, R22, UR7, !P0 ;  /* 0x0000000716007c0c */ /* 0x000fe2000c781270 */
[----:B-----5:R2:W-:Y:S01]  /*3c90*/  @P5 STG.E.U16 desc[UR14][R28.64], R44 ;  /* 0x0000002c1c005986 */ /* 0x0205e2000c10150e */
[----:B------:R-:W-:Y:S01]  /*3ca0*/  LEA.HI.X.SX32 R31, R32, R91, 0x1, P6 ;  /* 0x0000005b201f7211 */ /* 0x000fe200030f0eff */
[----:B------:R-:W-:Y:S01]  /*3cb0*/  IMAD R32, R7, 0x2, R34 ;  /* 0x0000000207207824 */ /* 0x000fe200078e0222 */
[----:B------:R-:W-:-:S02]  /*3cc0*/  LEA R22, P6, R34, R0, 0x1 ;  /* 0x0000000022167211 */ /* 0x000fc400078c08ff */
[----:B------:R-:W-:Y:S01]  /*3cd0*/  ISETP.LT.AND P5, PT, R21, UR7, !P0 ;  /* 0x0000000715007c0c */ /* 0x000fe2000c7a1270 */
[----:B------:R-:W-:Y:S01]  /*3ce0*/  @P3 STG.E.U16 desc[UR14][R30.64], R45 ;  /* 0x0000002d1e003986 */ /* 0x000fe2000c10150e */
[-C--:B------:R-:W-:Y:S01]  /*3cf0*/  LEA.HI.X.SX32 R23, R34, R91.reuse, 0x1, P6 ;  /* 0x0000005b22177211 */ /* 0x080fe200030f0eff */
[----:B-1----:R-:W-:Y:S01]  /*3d00*/  IMAD R26, R7, 0x2, R32 ;  /* 0x00000002071a7824 */ /* 0x002fe200078e0220 */
[C---:B------:R-:W-:Y:S02]  /*3d10*/  LEA R24, P6, R32.reuse, R0, 0x1 ;  /* 0x0000000020187211 */ /* 0x040fe400078c08ff */
[----:B------:R-:W-:Y:S01]  /*3d20*/  ISETP.LT.AND P3, PT, R17, UR7, !P0 ;  /* 0x0000000711007c0c */ /* 0x000fe2000c761270 */
[----:B------:R-:W-:Y:S01]  /*3d30*/  @P4 STG.E.U16 desc[UR14][R22.64], R46 ;  /* 0x0000002e16004986 */ /* 0x000fe2000c10150e */
[----:B------:R-:W-:Y:S01]  /*3d40*/  LEA.HI.X.SX32 R25, R32, R91, 0x1, P6 ;  /* 0x0000005b20197211 */ /* 0x000fe200030f0eff */
[----:B--2---:R-:W-:Y:S01]  /*3d50*/  IMAD R28, R7, 0x2, R26 ;  /* 0x00000002071c7824 */ /* 0x004fe200078e021a */
[----:B------:R-:W-:-:S02]  /*3d60*/  ISETP.LT.AND P4, PT, R20, UR7, !P0 ;  /* 0x0000000714007c0c */ /* 0x000fc4000c781270 */
[-C--:B------:R-:W-:Y:S01]  /*3d70*/  LEA R20, P6, R26, R0.reuse, 0x1 ;  /* 0x000000001a147211 */ /* 0x080fe200078c08ff */
[----:B------:R1:W-:Y:S01]  /*3d80*/  @P5 STG.E.U16 desc[UR14][R24.64], R47 ;  /* 0x0000002f18005986 */ /* 0x0003e2000c10150e */
[----:B------:R-:W-:Y:S02]  /*3d90*/  PRMT R44, R44, 0x7632, R44 ;  /* 0x000076322c2c7816 */ /* 0x000fe4000000002c */
[----:B------:R-:W-:Y:S01]  /*3da0*/  LEA.HI.X.SX32 R21, R26, R91, 0x1, P6 ;  /* 0x0000005b1a157211 */ /* 0x000fe200030f0eff */
[----:B------:R-:W-:Y:S01]  /*3db0*/  IMAD R26, R7, 0x2, R28 ;  /* 0x00000002071a7824 */ /* 0x000fe200078e021c */
[----:B------:R-:W-:Y:S02]  /*3dc0*/  ISETP.LT.AND P5, PT, R16, UR7, !P0 ;  /* 0x0000000710007c0c */ /* 0x000fe4000c7a1270 */
[----:B------:R-:W-:Y:S01]  /*3dd0*/  LEA R16, P6, R28, R0, 0x1 ;  /* 0x000000001c107211 */ /* 0x000fe200078c08ff */
[----:B------:R2:W-:Y:S01]  /*3de0*/  @P3 STG.E.U16 desc[UR14][R20.64], R44 ;  /* 0x0000002c14003986 */ /* 0x0005e2000c10150e */
[----:B------:R-:W-:-:S02]  /*3df0*/  ISETP.LT.AND P3, PT, R18, UR7, !P0 ;  /* 0x0000000712007c0c */ /* 0x000fc4000c761270 */
[-C--:B------:R-:W-:Y:S01]  /*3e00*/  LEA.HI.X.SX32 R17, R28, R91.reuse, 0x1, P6 ;  /* 0x0000005b1c117211 */ /* 0x080fe200030f0eff */
[----:B-1----:R-:W-:Y:S01]  /*3e10*/  IMAD R24, R7, 0x2, R26 ;  /* 0x0000000207187824 */ /* 0x002fe200078e021a */
[----:B------:R-:W-:Y:S02]  /*3e20*/  PRMT R45, R45, 0x7632, R45 ;  /* 0x000076322d2d7816 */ /* 0x000fe4000000002d */
[CC--:B------:R-:W-:Y:S02]  /*3e30*/  LEA R18, P6, R26.reuse, R0.reuse, 0x1 ;  /* 0x000000001a127211 */ /* 0x0c0fe400078c08ff */
[----:B------:R-:W-:Y:S01]  /*3e40*/  PRMT R47, R47, 0x7632, R47 ;  /* 0x000076322f2f7816 */ /* 0x000fe2000000002f */
[----:B------:R1:W-:Y:S01]  /*3e50*/  @P4 STG.E.U16 desc[UR14][R16.64], R45 ;  /* 0x0000002d10004986 */ /* 0x0003e2000c10150e */
[----:B------:R-:W-:Y:S01]  /*3e60*/  LEA.HI.X.SX32 R19, R26, R91, 0x1, P6 ;  /* 0x0000005b1a137211 */ /* 0x000fe200030f0eff */
[----:B------:R-:W-:Y:S01]  /*3e70*/  IMAD R26, R7, 0x2, R24 ;  /* 0x00000002071a7824 */ /* 0x000fe200078e0218 */
[----:B------:R-:W-:-:S02]  /*3e80*/  LEA R22, P6, R24, R0, 0x1 ;  /* 0x0000000018167211 */ /* 0x000fc400078c08ff */
[----:B------:R-:W-:Y:S02]  /*3e90*/  ISETP.LT.AND P4, PT, R9, UR7, !P0 ;  /* 0x0000000709007c0c */ /* 0x000fe4000c781270 */
[-C--:B------:R-:W-:Y:S02]  /*3ea0*/  LEA.HI.X.SX32 R23, R24, R91.reuse, 0x1, P6 ;  /* 0x0000005b18177211 */ /* 0x080fe400030f0eff */
[----:B--2---:R-:W-:Y:S02]  /*3eb0*/  LEA R20, P6, R26, R0, 0x1 ;  /* 0x000000001a147211 */ /* 0x004fe400078c08ff */
[----:B------:R-:W-:Y:S01]  /*3ec0*/  PRMT R9, R46, 0x7632, R9 ;  /* 0x000076322e097816 */ /* 0x000fe20000000009 */
[----:B-1----:R-:W-:Y:S01]  /*3ed0*/  IMAD R16, R7, 0x2, R26 ;  /* 0x0000000207107824 */ /* 0x002fe200078e021a */
[----:B------:R-:W-:-:S03]  /*3ee0*/  LEA.HI.X.SX32 R21, R26, R91, 0x1, P6 ;  /* 0x0000005b1a157211 */ /* 0x000fc600030f0eff */
[----:B------:R-:W-:Y:S01]  /*3ef0*/  @P5 STG.E.U16 desc[UR14][R18.64], R9 ;  /* 0x0000000912005986 */ /* 0x000fe2000c10150e */
[-C--:B------:R-:W-:Y:S01]  /*3f00*/  LEA R24, P6, R16, R0.reuse, 0x1 ;  /* 0x0000000010187211 */ /* 0x080fe200078c08ff */
[----:B------:R-:W-:Y:S01]  /*3f10*/  IMAD R26, R7, 0x2, R16 ;  /* 0x00000002071a7824 */ /* 0x000fe200078e0210 */
[----:B------:R-:W-:Y:S01]  /*3f20*/  ISETP.LT.AND P5, PT, R15, UR7, !P0 ;  /* 0x000000070f007c0c */ /* 0x000fe2000c7a1270 */
[----:B------:R1:W-:Y:S01]  /*3f30*/  @P3 STG.E.U16 desc[UR14][R22.64], R47 ;  /* 0x0000002f16003986 */ /* 0x0003e2000c10150e */
[----:B------:R-:W-:Y:S02]  /*3f40*/  ISETP.LT.AND P3, PT, R14, UR7, !P0 ;  /* 0x000000070e007c0c */ /* 0x000fe4000c761270 */
[-C--:B------:R-:W-:Y:S01]  /*3f50*/  LEA.HI.X.SX32 R25, R16, R91.reuse, 0x1, P6 ;  /* 0x0000005b10197211 */ /* 0x080fe200030f0eff */
[----:B0-----:R0:W-:Y:S01]  /*3f60*/  @P4 STG.E.U16 desc[UR14][R20.64], R48 ;  /* 0x0000003014004986 */ /* 0x0011e2000c10150e */
[----:B------:R-:W-:Y:S01]  /*3f70*/  ISETP.LT.AND P4, PT, R2, UR7, !P0 ;  /* 0x0000000702007c0c */ /* 0x000fe2000c781270 */
[C---:B------:R-:W-:Y:S01]  /*3f80*/  IMAD R2, R7.reuse, 0x2, R26 ;  /* 0x0000000207027824 */ /* 0x040fe200078e021a */
[CC--:B------:R-:W-:Y:S01]  /*3f90*/  LEA R14, P6, R26.reuse, R0.reuse, 0x1 ;  /* 0x000000001a0e7211 */ /* 0x0c0fe200078c08ff */
[----:B------:R-:W2:Y:S03]  /*3fa0*/  LDS.128 R16, [R11] ;  /* 0x000000000b107984 */ /* 0x000ea60000000c00 */
[----:B------:R-:W-:Y:S01]  /*3fb0*/  LEA.HI.X.SX32 R15, R26, R91, 0x1, P6 ;  /* 0x0000005b1a0f7211 */ /* 0x000fe200030f0eff */
[----:B------:R-:W-:Y:S01]  /*3fc0*/  IMAD R26, R7, 0x2, R2 ;  /* 0x00000002071a7824 */ /* 0x000fe200078e0202 */
[----:B-1----:R-:W-:Y:S01]  /*3fd0*/  LEA R22, P6, R2, R0, 0x1 ;  /* 0x0000000002167211 */ /* 0x002fe200078c08ff */
[----:B------:R1:W-:Y:S01]  /*3fe0*/  @P5 STG.E.U16 desc[UR14][R24.64], R49 ;  /* 0x0000003118005986 */ /* 0x0003e2000c10150e */
[----:B------:R-:W-:-:S02]  /*3ff0*/  ISETP.LT.AND P5, PT, R13, UR7, !P0 ;  /* 0x000000070d007c0c */ /* 0x000fc4000c7a1270 */
[-C--:B------:R-:W-:Y:S01]  /*4000*/  LEA.HI.X.SX32 R23, R2, R91.reuse, 0x1, P6 ;  /* 0x0000005b02177211 */ /* 0x080fe200030f0eff */
[----:B------:R3:W-:Y:S01]  /*4010*/  @P3 STG.E.U16 desc[UR14][R14.64], R50 ;  /* 0x000000320e003986 */ /* 0x0007e2000c10150e */
[-C--:B0-----:R-:W-:Y:S01]  /*4020*/  LEA R20, P6, R26, R0.reuse, 0x1 ;  /* 0x000000001a147211 */ /* 0x081fe200078c08ff */
[C---:B------:R-:W-:Y:S01]  /*4030*/  IMAD R2, R7.reuse, 0x2, R26 ;  /* 0x0000000207027824 */ /* 0x040fe200078e021a */
[----:B------:R-:W-:Y:S01]  /*4040*/  ISETP.LT.AND P3, PT, R10, UR7, !P0 ;  /* 0x000000070a007c0c */ /* 0x000fe2000c761270 */
[----:B------:R0:W-:Y:S01]  /*4050*/  @P4 STG.E.U16 desc[UR14][R22.64], R51 ;  /* 0x0000003316004986 */ /* 0x0001e2000c10150e */
[----:B------:R-:W-:Y:S02]  /*4060*/  LEA.HI.X.SX32 R21, R26, R91, 0x1, P6 ;  /* 0x0000005b1a157211 */ /* 0x000fe400030f0eff */
[----:B------:R-:W-:Y:S01]  /*4070*/  ISETP.LT.AND P4, PT, R6, UR7, !P0 ;  /* 0x0000000706007c0c */ /* 0x000fe2000c781270 */
[----:B------:R-:W-:Y:S01]  /*4080*/  IMAD R6, R7, 0x2, R2 ;  /* 0x0000000207067824 */ /* 0x000fe200078e0202 */
[----:B-1----:R-:W-:-:S02]  /*4090*/  LEA R24, P6, R2, R0, 0x1 ;  /* 0x0000000002187211 */ /* 0x002fc400078c08ff */
[----:B------:R-:W-:Y:S02]  /*40a0*/  PRMT R48, R48, 0x7632, R48 ;  /* 0x0000763230307816 */ /* 0x000fe40000000030 */
[-C--:B------:R-:W-:Y:S01]  /*40b0*/  LEA.HI.X.SX32 R25, R2, R91.reuse, 0x1, P6 ;  /* 0x0000005b02197211 */ /* 0x080fe200030f0eff */
[----:B------:R-:W-:Y:S01]  /*40c0*/  IMAD R2, R7, 0x2, R6 ;  /* 0x0000000207027824 */ /* 0x000fe200078e0206 */
[----:B------:R-:W-:Y:S01]  /*40d0*/  PRMT R49, R49, 0x7632, R49 ;  /* 0x0000763231317816 */ /* 0x000fe20000000031 */
[----:B------:R1:W-:Y:S01]  /*40e0*/  @P5 STG.E.U16 desc[UR14][R20.64], R48 ;  /* 0x0000003014005986 */ /* 0x0003e2000c10150e */
[----:B------:R-:W-:Y:S02]  /*40f0*/  LEA R10, P6, R6, R0, 0x1 ;  /* 0x00000000060a7211 */ /* 0x000fe400078c08ff */
[----:B------:R-:W-:Y:S01]  /*4100*/  ISETP.LT.AND P5, PT, R4, UR7, !P0 ;  /* 0x0000000704007c0c */ /* 0x000fe2000c7a1270 */
[----:B------:R-:W-:Y:S01]  /*4110*/  @P3 STG.E.U16 desc[UR14][R24.64], R49 ;  /* 0x0000003118003986 */ /* 0x000fe2000c10150e */
[----:B------:R-:W-:Y:S01]  /*4120*/  ISETP.LT.AND P3, PT, R12, UR7, !P0 ;  /* 0x000000070c007c0c */ /* 0x000fe2000c761270 */
[----:B------:R-:W-:Y:S01]  /*4130*/  IMAD R4, R7, 0x2, R2 ;  /* 0x0000000207047824 */ /* 0x000fe200078e0202 */
[----:B------:R-:W-:-:S02]  /*4140*/  LEA.HI.X.SX32 R11, R6, R91, 0x1, P6 ;  /* 0x0000005b060b7211 */ /* 0x000fc400030f0eff */
[-C--:B------:R-:W-:Y:S02]  /*4150*/  LEA R12, P6, R2, R0.reuse, 0x1 ;  /* 0x00000000020c7211 */ /* 0x080fe400078c08ff */
[----:B---3--:R-:W-:Y:S02]  /*4160*/  PRMT R50, R50, 0x7632, R50 ;  /* 0x0000763232327816 */ /* 0x008fe40000000032 */
[-C--:B------:R-:W-:Y:S01]  /*4170*/  LEA.HI.X.SX32 R13, R2, R91.reuse, 0x1, P6 ;  /* 0x0000005b020d7211 */ /* 0x080fe200030f0eff */
[----:B------:R-:W-:Y:S01]  /*4180*/  IMAD R2, R7, 0x2, R4 ;  /* 0x0000000207027824 */ /* 0x000fe200078e0204 */
[----:B0-----:R-:W-:Y:S01]  /*4190*/  PRMT R51, R51, 0x7632, R51 ;  /* 0x0000763233337816 */ /* 0x001fe20000000033 */
[----:B------:R-:W-:Y:S01]  /*41a0*/  @P4 STG.E.U16 desc[UR14][R10.64], R50 ;  /* 0x000000320a004986 */ /* 0x000fe2000c10150e */
[CC--:B------:R-:W-:Y:S01]  /*41b0*/  LEA R14, P4, R4.reuse, R0.reuse, 0x1 ;  /* 0x00000000040e7211 */ /* 0x0c0fe200078808ff */
[C---:B------:R-:W-:Y:S02]  /*41c0*/  IMAD R6, R7.reuse, 0x2, R2 ;  /* 0x0000000207067824 */ /* 0x040fe400078e0202 */
[----:B------:R0:W-:Y:S01]  /*41d0*/  @P5 STG.E.U16 desc[UR14][R12.64], R51 ;  /* 0x000000330c005986 */ /* 0x0001e2000c10150e */
[----:B------:R-:W-:Y:S01]  /*41e0*/  LEA.HI.X.SX32 R15, R4, R91, 0x1, P4 ;  /* 0x0000005b040f7211 */ /* 0x000fe200020f0eff */
[----:B------:R-:W-:Y:S01]  /*41f0*/  IMAD R4, R7, 0x2, R6 ;  /* 0x0000000207047824 */ /* 0x000fe200078e0206 */
[----:B-1----:R-:W-:-:S02]  /*4200*/  LEA R20, P5, R2, R0, 0x1 ;  /* 0x0000000002147211 */ /* 0x002fc400078a08ff */
[----:B------:R-:W-:Y:S01]  /*4210*/  ISETP.LT.AND P4, PT, R8, UR7, !P0 ;  /* 0x0000000708007c0c */ /* 0x000fe2000c781270 */
[----:B------:R-:W-:Y:S01]  /*4220*/  IMAD R22, R7, 0x2, R4 ;  /* 0x0000000207167824 */ /* 0x000fe200078e0204 */
[-C--:B------:R-:W-:Y:S01]  /*4230*/  LEA.HI.X.SX32 R21, R2, R91.reuse, 0x1, P5 ;  /* 0x0000005b02157211 */ /* 0x080fe200028f0eff */
[----:B--2---:R1:W-:Y:S01]  /*4240*/  @P3 STG.E.U16 desc[UR14][R14.64], R16 ;  /* 0x000000100e003986 */ /* 0x0043e2000c10150e */
[----:B------:R-:W-:Y:S02]  /*4250*/  ISETP.LT.AND P5, PT, R3, UR7, !P0 ;  /* 0x0000000703007c0c */ /* 0x000fe4000c7a1270 */
[-C--:B------:R-:W-:Y:S01]  /*4260*/  LEA R8, P3, R4, R0.reuse, 0x1 ;  /* 0x0000000004087211 */ /* 0x080fe200078608ff */
[C---:B0-----:R-:W-:Y:S01]  /*4270*/  IMAD R12, R7.reuse, 0x2, R22 ;  /* 0x00000002070c7824 */ /* 0x041fe200078e0216 */
[----:B------:R0:W-:Y:S01]  /*4280*/  @P1 STG.E.U16 desc[UR14][R20.64], R17 ;  /* 0x0000001114001986 */ /* 0x0001e2000c10150e */
[----:B------:R-:W-:Y:S02]  /*4290*/  LEA R2, P1, R6, R0, 0x1 ;  /* 0x0000000006027211 */ /* 0x000fe400078208ff */
[----:B------:R-:W-:Y:S01]  /*42a0*/  IMAD R24, R7, 0x2, R12 ;  /* 0x0000000207187824 */ /* 0x000fe200078e020c */
[----:B------:R-:W-:-:S02]  /*42b0*/  LEA.HI.X.SX32 R9, R4, R91, 0x1, P3 ;  /* 0x0000005b04097211 */ /* 0x000fc400018f0eff */
[-C--:B------:R-:W-:Y:S01]  /*42c0*/  LEA.HI.X.SX32 R3, R6, R91.reuse, 0x1, P1 ;  /* 0x0000005b06037211 */ /* 0x080fe200008f0eff */
[----:B------:R-:W-:Y:S01]  /*42d0*/  IMAD R13, R7, 0x2, R24 ;  /* 0x00000002070d7824 */ /* 0x000fe200078e0218 */
[-C--:B------:R-:W-:Y:S02]  /*42e0*/  LEA R6, P1, R24, R0.reuse, 0x1 ;  /* 0x0000000018067211 */ /* 0x080fe400078208ff */
[----:B------:R-:W-:Y:S01]  /*42f0*/  LEA R10, P6, R22, R0, 0x1 ;  /* 0x00000000160a7211 */ /* 0x000fe200078c08ff */
[----:B------:R2:W-:Y:S01]  /*4300*/  @P5 STG.E.U16 desc[UR14][R2.64], R18 ;  /* 0x0000001202005986 */ /* 0x0005e2000c10150e */
[----:B------:R-:W-:Y:S02]  /*4310*/  ISETP.LT.AND P3, PT, R5, UR7, !P0 ;  /* 0x0000000705007c0c */ /* 0x000fe4000c761270 */
[----:B------:R-:W-:Y:S01]  /*4320*/  LEA.HI.X.SX32 R7, R24, R91, 0x1, P1 ;  /* 0x0000005b18077211 */ /* 0x000fe200008f0eff */
[----:B------:R3:W-:Y:S01]  /*4330*/  @P4 STG.E.U16 desc[UR14][R8.64], R19 ;  /* 0x0000001308004986 */ /* 0x0007e2000c10150e */
[----:B------:R-:W-:-:S02]  /*4340*/  ISETP.LT.AND P1, PT, R93, UR7, !P0 ;  /* 0x000000075d007c0c */ /* 0x000fc4000c721270 */
[----:B------:R-:W-:Y:S02]  /*4350*/  ISETP.LT.AND P0, PT, R94, UR7, !P0 ;  /* 0x000000075e007c0c */ /* 0x000fe4000c701270 */
[-C--:B------:R-:W-:Y:S02]  /*4360*/  LEA.HI.X.SX32 R11, R22, R91.reuse, 0x1, P6 ;  /* 0x0000005b160b7211 */ /* 0x080fe400030f0eff */
[----:B------:R-:W-:Y:S02]  /*4370*/  LEA R4, P6, R12, R0, 0x1 ;  /* 0x000000000c047211 */ /* 0x000fe400078c08ff */
[----:B-1----:R-:W-:Y:S02]  /*4380*/  PRMT R16, R16, 0x7632, R16 ;  /* 0x0000763210107816 */ /* 0x002fe40000000010 */
[----:B------:R-:W-:Y:S02]  /*4390*/  LEA.HI.X.SX32 R5, R12, R91, 0x1, P6 ;  /* 0x0000005b0c057211 */ /* 0x000fe400030f0eff */
[----:B0-----:R-:W-:Y:S01]  /*43a0*/  PRMT R17, R17, 0x7632, R17 ;  /* 0x0000763211117816 */ /* 0x001fe20000000011 */
[----:B------:R3:W-:Y:S01]  /*43b0*/  @P3 STG.E.U16 desc[UR14][R10.64], R16 ;  /* 0x000000100a003986 */ /* 0x0007e2000c10150e */
[----:B--2---:R-:W-:-:S02]  /*43c0*/  PRMT R3, R18, 0x7632, R3 ;  /* 0x0000763212037816 */ /* 0x004fc40000000003 */
[C---:B------:R-:W-:Y:S01]  /*43d0*/  LEA R12, P6, R13.reuse, R0, 0x1 ;  /* 0x000000000d0c7211 */ /* 0x040fe200078c08ff */
[----:B------:R3:W-:Y:S03]  /*43e0*/  @P2 STG.E.U16 desc[UR14][R4.64], R17 ;  /* 0x0000001104002986 */ /* 0x0007e6000c10150e */
[----:B------:R-:W-:Y:S01]  /*43f0*/  LEA.HI.X.SX32 R13, R13, R91, 0x1, P6 ;  /* 0x0000005b0d0d7211 */ /* 0x000fe200030f0eff */
[----:B------:R3:W-:Y:S01]  /*4400*/  @P1 STG.E.U16 desc[UR14][R6.64], R3 ;  /* 0x0000000306001986 */ /* 0x0007e2000c10150e */
[----:B------:R-:W-:Y:S07]  /*4410*/  @!P0 EXIT ;  /* 0x000000000000894d */ /* 0x000fee0003800000 */
[----:B---3--:R-:W-:-:S05]  /*4420*/  PRMT R6, R19, 0x7632, R6 ;  /* 0x0000763213067816 */ /* 0x008fca0000000006 */
[----:B------:R-:W-:Y:S01]  /*4430*/  STG.E.U16 desc[UR14][R12.64], R6 ;  /* 0x000000060c007986 */ /* 0x000fe2000c10150e */
[----:B------:R-:W-:Y:S05]  /*4440*/  EXIT ;  /* 0x000000000000794d */ /* 0x000fea0003800000 */
.L_x_2:
[----:B------:R-:W-:-:S00]  /*4450*/  BRA `(.L_x_2) ;  /* 0xfffffffc00fc7947 */ /* 0x000fc0000383ffff */
[----:B------:R-:W-:-:S00]  /*4460*/  NOP ;  /* 0x0000000000007918 */ /* 0x000fc00000000000 */
        /* <DEDUP_REMOVED lines=9> */
.L_x_3:


//--------------------- .nv.shared.matmul_kernel  --------------------------
	.section	.nv.shared.matmul_kernel,"aw",@nobits
	.sectionflags	@""
	.align	16
	.zero		1024


//--------------------- .nv.shared.reserved.0     --------------------------
	.section	.nv.shared.reserved.0,"aw",@nobits
	.weak		__nv_reservedSMEM_offset_0_alias
	.size		__nv_reservedSMEM_offset_0_alias, 0, 0
	.other		__nv_reservedSMEM_offset_0_alias,@"STO_CUDA_RESERVED_SHARED STV_DEFAULT"
__nv_reservedSMEM_offset_0_alias:
	.zero		0


//--------------------- .nv.constant0.matmul_kernel --------------------------
	.section	.nv.constant0.matmul_kernel,"a",@progbits
	.sectionflags	@""
	.align	4
.nv.constant0.matmul_kernel:
	.zero		608


//--------------------- SYMBOLS --------------------------

	.type		.nv.reservedSmem.offset0,@object
	.size		.nv.reservedSmem.offset0,0x4
